//
// Generated by NVIDIA NVVM Compiler
//
// Compiler Build ID: CL-36424714
// Cuda compilation tools, release 13.0, V13.0.88
// Based on NVVM 20.0.0
//

.version 9.0
.target sm_100
.address_size 64

	// .globl	_Z9addKernelPiS_S_
// _ZZ24vector_dot_product_gpu_1PfS_S_iE3tmp has been demoted
// _ZZ24vector_dot_product_gpu_2PfS_S_iE3tmp has been demoted
// _ZZ24vector_dot_product_gpu_3PfS_S_iE3tmp has been demoted
// _ZZ24vector_dot_product_gpu_4PfS_E4temp has been demoted
// _ZZ24vector_dot_product_gpu_5PfS_S_iE3tmp has been demoted

.visible .entry _Z9addKernelPiS_S_(
	.param .u64 .ptr .align 1 _Z9addKernelPiS_S__param_0,
	.param .u64 .ptr .align 1 _Z9addKernelPiS_S__param_1,
	.param .u64 .ptr .align 1 _Z9addKernelPiS_S__param_2
)
{
	.reg .b32 	%r<5>;
	.reg .b64 	%rd<11>;

	ld.param.u64 	%rd1, [_Z9addKernelPiS_S__param_0];
	ld.param.u64 	%rd2, [_Z9addKernelPiS_S__param_1];
	ld.param.u64 	%rd3, [_Z9addKernelPiS_S__param_2];
	cvta.to.global.u64 	%rd4, %rd1;
	cvta.to.global.u64 	%rd5, %rd3;
	cvta.to.global.u64 	%rd6, %rd2;
	mov.u32 	%r1, %tid.x;
	mul.wide.u32 	%rd7, %r1, 4;
	add.s64 	%rd8, %rd6, %rd7;
	ld.global.u32 	%r2, [%rd8];
	add.s64 	%rd9, %rd5, %rd7;
	ld.global.u32 	%r3, [%rd9];
	add.s32 	%r4, %r3, %r2;
	add.s64 	%rd10, %rd4, %rd7;
	st.global.u32 	[%rd10], %r4;
	ret;

}
	// .globl	_Z16vector_add_gpu_1PfS_S_i
.visible .entry _Z16vector_add_gpu_1PfS_S_i(
	.param .u64 .ptr .align 1 _Z16vector_add_gpu_1PfS_S_i_param_0,
	.param .u64 .ptr .align 1 _Z16vector_add_gpu_1PfS_S_i_param_1,
	.param .u64 .ptr .align 1 _Z16vector_add_gpu_1PfS_S_i_param_2,
	.param .u32 _Z16vector_add_gpu_1PfS_S_i_param_3
)
{
	.reg .pred 	%p<10>;
	.reg .b32 	%r<23>;
	.reg .b32 	%f<88>;
	.reg .b64 	%rd<40>;

	ld.param.u64 	%rd22, [_Z16vector_add_gpu_1PfS_S_i_param_0];
	ld.param.u64 	%rd23, [_Z16vector_add_gpu_1PfS_S_i_param_1];
	ld.param.u64 	%rd24, [_Z16vector_add_gpu_1PfS_S_i_param_2];
	ld.param.u32 	%r16, [_Z16vector_add_gpu_1PfS_S_i_param_3];
	cvta.to.global.u64 	%rd1, %rd24;
	cvta.to.global.u64 	%rd2, %rd23;
	cvta.to.global.u64 	%rd3, %rd22;
	setp.lt.s32 	%p1, %r16, 1;
	@%p1 bra 	$L__BB1_13;
	and.b32  	%r1, %r16, 15;
	setp.lt.u32 	%p2, %r16, 16;
	mov.b32 	%r20, 0;
	@%p2 bra 	$L__BB1_4;
	and.b32  	%r20, %r16, 2147483632;
	neg.s32 	%r18, %r20;
	add.s64 	%rd36, %rd3, 32;
	add.s64 	%rd35, %rd2, 32;
	add.s64 	%rd34, %rd1, 32;
$L__BB1_3:
	.pragma "nounroll";
	ld.global.f32 	%f1, [%rd36+-32];
	ld.global.f32 	%f2, [%rd35+-32];
	add.f32 	%f3, %f1, %f2;
	st.global.f32 	[%rd34+-32], %f3;
	ld.global.f32 	%f4, [%rd36+-28];
	ld.global.f32 	%f5, [%rd35+-28];
	add.f32 	%f6, %f4, %f5;
	st.global.f32 	[%rd34+-28], %f6;
	ld.global.f32 	%f7, [%rd36+-24];
	ld.global.f32 	%f8, [%rd35+-24];
	add.f32 	%f9, %f7, %f8;
	st.global.f32 	[%rd34+-24], %f9;
	ld.global.f32 	%f10, [%rd36+-20];
	ld.global.f32 	%f11, [%rd35+-20];
	add.f32 	%f12, %f10, %f11;
	st.global.f32 	[%rd34+-20], %f12;
	ld.global.f32 	%f13, [%rd36+-16];
	ld.global.f32 	%f14, [%rd35+-16];
	add.f32 	%f15, %f13, %f14;
	st.global.f32 	[%rd34+-16], %f15;
	ld.global.f32 	%f16, [%rd36+-12];
	ld.global.f32 	%f17, [%rd35+-12];
	add.f32 	%f18, %f16, %f17;
	st.global.f32 	[%rd34+-12], %f18;
	ld.global.f32 	%f19, [%rd36+-8];
	ld.global.f32 	%f20, [%rd35+-8];
	add.f32 	%f21, %f19, %f20;
	st.global.f32 	[%rd34+-8], %f21;
	ld.global.f32 	%f22, [%rd36+-4];
	ld.global.f32 	%f23, [%rd35+-4];
	add.f32 	%f24, %f22, %f23;
	st.global.f32 	[%rd34+-4], %f24;
	ld.global.f32 	%f25, [%rd36];
	ld.global.f32 	%f26, [%rd35];
	add.f32 	%f27, %f25, %f26;
	st.global.f32 	[%rd34], %f27;
	ld.global.f32 	%f28, [%rd36+4];
	ld.global.f32 	%f29, [%rd35+4];
	add.f32 	%f30, %f28, %f29;
	st.global.f32 	[%rd34+4], %f30;
	ld.global.f32 	%f31, [%rd36+8];
	ld.global.f32 	%f32, [%rd35+8];
	add.f32 	%f33, %f31, %f32;
	st.global.f32 	[%rd34+8], %f33;
	ld.global.f32 	%f34, [%rd36+12];
	ld.global.f32 	%f35, [%rd35+12];
	add.f32 	%f36, %f34, %f35;
	st.global.f32 	[%rd34+12], %f36;
	ld.global.f32 	%f37, [%rd36+16];
	ld.global.f32 	%f38, [%rd35+16];
	add.f32 	%f39, %f37, %f38;
	st.global.f32 	[%rd34+16], %f39;
	ld.global.f32 	%f40, [%rd36+20];
	ld.global.f32 	%f41, [%rd35+20];
	add.f32 	%f42, %f40, %f41;
	st.global.f32 	[%rd34+20], %f42;
	ld.global.f32 	%f43, [%rd36+24];
	ld.global.f32 	%f44, [%rd35+24];
	add.f32 	%f45, %f43, %f44;
	st.global.f32 	[%rd34+24], %f45;
	ld.global.f32 	%f46, [%rd36+28];
	ld.global.f32 	%f47, [%rd35+28];
	add.f32 	%f48, %f46, %f47;
	st.global.f32 	[%rd34+28], %f48;
	add.s32 	%r18, %r18, 16;
	add.s64 	%rd36, %rd36, 64;
	add.s64 	%rd35, %rd35, 64;
	add.s64 	%rd34, %rd34, 64;
	setp.ne.s32 	%p3, %r18, 0;
	@%p3 bra 	$L__BB1_3;
$L__BB1_4:
	setp.eq.s32 	%p4, %r1, 0;
	@%p4 bra 	$L__BB1_13;
	and.b32  	%r7, %r16, 7;
	setp.lt.u32 	%p5, %r1, 8;
	@%p5 bra 	$L__BB1_7;
	mul.wide.u32 	%rd25, %r20, 4;
	add.s64 	%rd26, %rd3, %rd25;
	ld.global.f32 	%f49, [%rd26];
	add.s64 	%rd27, %rd2, %rd25;
	ld.global.f32 	%f50, [%rd27];
	add.f32 	%f51, %f49, %f50;
	add.s64 	%rd28, %rd1, %rd25;
	st.global.f32 	[%rd28], %f51;
	ld.global.f32 	%f52, [%rd26+4];
	ld.global.f32 	%f53, [%rd27+4];
	add.f32 	%f54, %f52, %f53;
	st.global.f32 	[%rd28+4], %f54;
	ld.global.f32 	%f55, [%rd26+8];
	ld.global.f32 	%f56, [%rd27+8];
	add.f32 	%f57, %f55, %f56;
	st.global.f32 	[%rd28+8], %f57;
	ld.global.f32 	%f58, [%rd26+12];
	ld.global.f32 	%f59, [%rd27+12];
	add.f32 	%f60, %f58, %f59;
	st.global.f32 	[%rd28+12], %f60;
	ld.global.f32 	%f61, [%rd26+16];
	ld.global.f32 	%f62, [%rd27+16];
	add.f32 	%f63, %f61, %f62;
	st.global.f32 	[%rd28+16], %f63;
	ld.global.f32 	%f64, [%rd26+20];
	ld.global.f32 	%f65, [%rd27+20];
	add.f32 	%f66, %f64, %f65;
	st.global.f32 	[%rd28+20], %f66;
	ld.global.f32 	%f67, [%rd26+24];
	ld.global.f32 	%f68, [%rd27+24];
	add.f32 	%f69, %f67, %f68;
	st.global.f32 	[%rd28+24], %f69;
	ld.global.f32 	%f70, [%rd26+28];
	ld.global.f32 	%f71, [%rd27+28];
	add.f32 	%f72, %f70, %f71;
	st.global.f32 	[%rd28+28], %f72;
	add.s32 	%r20, %r20, 8;
$L__BB1_7:
	setp.eq.s32 	%p6, %r7, 0;
	@%p6 bra 	$L__BB1_13;
	and.b32  	%r10, %r16, 3;
	setp.lt.u32 	%p7, %r7, 4;
	@%p7 bra 	$L__BB1_10;
	mul.wide.u32 	%rd29, %r20, 4;
	add.s64 	%rd30, %rd3, %rd29;
	ld.global.f32 	%f73, [%rd30];
	add.s64 	%rd31, %rd2, %rd29;
	ld.global.f32 	%f74, [%rd31];
	add.f32 	%f75, %f73, %f74;
	add.s64 	%rd32, %rd1, %rd29;
	st.global.f32 	[%rd32], %f75;
	ld.global.f32 	%f76, [%rd30+4];
	ld.global.f32 	%f77, [%rd31+4];
	add.f32 	%f78, %f76, %f77;
	st.global.f32 	[%rd32+4], %f78;
	ld.global.f32 	%f79, [%rd30+8];
	ld.global.f32 	%f80, [%rd31+8];
	add.f32 	%f81, %f79, %f80;
	st.global.f32 	[%rd32+8], %f81;
	ld.global.f32 	%f82, [%rd30+12];
	ld.global.f32 	%f83, [%rd31+12];
	add.f32 	%f84, %f82, %f83;
	st.global.f32 	[%rd32+12], %f84;
	add.s32 	%r20, %r20, 4;
$L__BB1_10:
	setp.eq.s32 	%p8, %r10, 0;
	@%p8 bra 	$L__BB1_13;
	mul.wide.u32 	%rd33, %r20, 4;
	add.s64 	%rd39, %rd1, %rd33;
	add.s64 	%rd38, %rd2, %rd33;
	add.s64 	%rd37, %rd3, %rd33;
	neg.s32 	%r22, %r10;
$L__BB1_12:
	.pragma "nounroll";
	ld.global.f32 	%f85, [%rd37];
	ld.global.f32 	%f86, [%rd38];
	add.f32 	%f87, %f85, %f86;
	st.global.f32 	[%rd39], %f87;
	add.s64 	%rd39, %rd39, 4;
	add.s64 	%rd38, %rd38, 4;
	add.s64 	%rd37, %rd37, 4;
	add.s32 	%r22, %r22, 1;
	setp.ne.s32 	%p9, %r22, 0;
	@%p9 bra 	$L__BB1_12;
$L__BB1_13:
	ret;

}
	// .globl	_Z16vector_add_gpu_2PfS_S_i
.visible .entry _Z16vector_add_gpu_2PfS_S_i(
	.param .u64 .ptr .align 1 _Z16vector_add_gpu_2PfS_S_i_param_0,
	.param .u64 .ptr .align 1 _Z16vector_add_gpu_2PfS_S_i_param_1,
	.param .u64 .ptr .align 1 _Z16vector_add_gpu_2PfS_S_i_param_2,
	.param .u32 _Z16vector_add_gpu_2PfS_S_i_param_3
)
{
	.reg .pred 	%p<7>;
	.reg .b32 	%r<27>;
	.reg .b32 	%f<16>;
	.reg .b64 	%rd<31>;

	ld.param.u64 	%rd8, [_Z16vector_add_gpu_2PfS_S_i_param_0];
	ld.param.u64 	%rd9, [_Z16vector_add_gpu_2PfS_S_i_param_1];
	ld.param.u64 	%rd10, [_Z16vector_add_gpu_2PfS_S_i_param_2];
	ld.param.u32 	%r11, [_Z16vector_add_gpu_2PfS_S_i_param_3];
	cvta.to.global.u64 	%rd1, %rd10;
	cvta.to.global.u64 	%rd2, %rd9;
	cvta.to.global.u64 	%rd3, %rd8;
	mov.u32 	%r26, %tid.x;
	mov.u32 	%r2, %ntid.x;
	setp.ge.s32 	%p1, %r26, %r11;
	@%p1 bra 	$L__BB2_6;
	add.s32 	%r12, %r26, %r2;
	max.u32 	%r13, %r11, %r12;
	setp.lt.u32 	%p2, %r12, %r11;
	selp.u32 	%r14, 1, 0, %p2;
	add.s32 	%r15, %r12, %r14;
	sub.s32 	%r16, %r13, %r15;
	div.u32 	%r17, %r16, %r2;
	add.s32 	%r3, %r17, %r14;
	and.b32  	%r18, %r3, 3;
	setp.eq.s32 	%p3, %r18, 3;
	@%p3 bra 	$L__BB2_4;
	add.s32 	%r19, %r3, 1;
	and.b32  	%r20, %r19, 3;
	mul.wide.u32 	%rd30, %r26, 4;
	mul.wide.u32 	%rd5, %r2, 4;
	neg.s32 	%r24, %r20;
	mad.lo.s32 	%r26, %r2, %r20, %r26;
$L__BB2_3:
	.pragma "nounroll";
	add.s64 	%rd11, %rd3, %rd30;
	ld.global.f32 	%f1, [%rd11];
	add.s64 	%rd12, %rd2, %rd30;
	ld.global.f32 	%f2, [%rd12];
	add.f32 	%f3, %f1, %f2;
	add.s64 	%rd13, %rd1, %rd30;
	st.global.f32 	[%rd13], %f3;
	add.s64 	%rd30, %rd30, %rd5;
	add.s32 	%r24, %r24, 1;
	setp.ne.s32 	%p4, %r24, 0;
	@%p4 bra 	$L__BB2_3;
$L__BB2_4:
	setp.lt.u32 	%p5, %r3, 3;
	@%p5 bra 	$L__BB2_6;
$L__BB2_5:
	mul.wide.u32 	%rd14, %r26, 4;
	add.s64 	%rd15, %rd3, %rd14;
	ld.global.f32 	%f4, [%rd15];
	add.s64 	%rd16, %rd2, %rd14;
	ld.global.f32 	%f5, [%rd16];
	add.f32 	%f6, %f4, %f5;
	add.s64 	%rd17, %rd1, %rd14;
	st.global.f32 	[%rd17], %f6;
	add.s32 	%r21, %r26, %r2;
	mul.wide.u32 	%rd18, %r21, 4;
	add.s64 	%rd19, %rd3, %rd18;
	ld.global.f32 	%f7, [%rd19];
	add.s64 	%rd20, %rd2, %rd18;
	ld.global.f32 	%f8, [%rd20];
	add.f32 	%f9, %f7, %f8;
	add.s64 	%rd21, %rd1, %rd18;
	st.global.f32 	[%rd21], %f9;
	add.s32 	%r22, %r21, %r2;
	mul.wide.u32 	%rd22, %r22, 4;
	add.s64 	%rd23, %rd3, %rd22;
	ld.global.f32 	%f10, [%rd23];
	add.s64 	%rd24, %rd2, %rd22;
	ld.global.f32 	%f11, [%rd24];
	add.f32 	%f12, %f10, %f11;
	add.s64 	%rd25, %rd1, %rd22;
	st.global.f32 	[%rd25], %f12;
	add.s32 	%r23, %r22, %r2;
	mul.wide.u32 	%rd26, %r23, 4;
	add.s64 	%rd27, %rd3, %rd26;
	ld.global.f32 	%f13, [%rd27];
	add.s64 	%rd28, %rd2, %rd26;
	ld.global.f32 	%f14, [%rd28];
	add.f32 	%f15, %f13, %f14;
	add.s64 	%rd29, %rd1, %rd26;
	st.global.f32 	[%rd29], %f15;
	add.s32 	%r26, %r23, %r2;
	setp.lt.s32 	%p6, %r26, %r11;
	@%p6 bra 	$L__BB2_5;
$L__BB2_6:
	ret;

}
	// .globl	_Z16vector_add_gpu_3PfS_S_i
.visible .entry _Z16vector_add_gpu_3PfS_S_i(
	.param .u64 .ptr .align 1 _Z16vector_add_gpu_3PfS_S_i_param_0,
	.param .u64 .ptr .align 1 _Z16vector_add_gpu_3PfS_S_i_param_1,
	.param .u64 .ptr .align 1 _Z16vector_add_gpu_3PfS_S_i_param_2,
	.param .u32 _Z16vector_add_gpu_3PfS_S_i_param_3
)
{
	.reg .pred 	%p<7>;
	.reg .b32 	%r<31>;
	.reg .b32 	%f<16>;
	.reg .b64 	%rd<25>;

	ld.param.u64 	%rd4, [_Z16vector_add_gpu_3PfS_S_i_param_0];
	ld.param.u64 	%rd5, [_Z16vector_add_gpu_3PfS_S_i_param_1];
	ld.param.u64 	%rd6, [_Z16vector_add_gpu_3PfS_S_i_param_2];
	ld.param.u32 	%r12, [_Z16vector_add_gpu_3PfS_S_i_param_3];
	cvta.to.global.u64 	%rd1, %rd6;
	cvta.to.global.u64 	%rd2, %rd5;
	cvta.to.global.u64 	%rd3, %rd4;
	mov.u32 	%r13, %tid.x;
	mov.u32 	%r14, %ctaid.x;
	mov.u32 	%r15, %nctaid.x;
	mov.u32 	%r16, %ntid.x;
	mul.lo.s32 	%r1, %r15, %r16;
	mad.lo.s32 	%r29, %r14, %r16, %r13;
	setp.ge.s32 	%p1, %r29, %r12;
	@%p1 bra 	$L__BB3_7;
	add.s32 	%r17, %r29, %r1;
	max.s32 	%r18, %r12, %r17;
	setp.lt.s32 	%p2, %r17, %r12;
	selp.u32 	%r19, 1, 0, %p2;
	add.s32 	%r20, %r17, %r19;
	sub.s32 	%r21, %r18, %r20;
	div.u32 	%r22, %r21, %r1;
	add.s32 	%r3, %r22, %r19;
	and.b32  	%r23, %r3, 3;
	setp.eq.s32 	%p3, %r23, 3;
	@%p3 bra 	$L__BB3_4;
	add.s32 	%r24, %r3, 1;
	and.b32  	%r25, %r24, 3;
	neg.s32 	%r27, %r25;
$L__BB3_3:
	.pragma "nounroll";
	mul.wide.s32 	%rd7, %r29, 4;
	add.s64 	%rd8, %rd1, %rd7;
	add.s64 	%rd9, %rd2, %rd7;
	add.s64 	%rd10, %rd3, %rd7;
	ld.global.f32 	%f1, [%rd10];
	ld.global.f32 	%f2, [%rd9];
	add.f32 	%f3, %f1, %f2;
	st.global.f32 	[%rd8], %f3;
	add.s32 	%r29, %r29, %r1;
	add.s32 	%r27, %r27, 1;
	setp.ne.s32 	%p4, %r27, 0;
	@%p4 bra 	$L__BB3_3;
$L__BB3_4:
	setp.lt.u32 	%p5, %r3, 3;
	@%p5 bra 	$L__BB3_7;
	mul.wide.s32 	%rd15, %r1, 4;
	shl.b32 	%r26, %r1, 2;
$L__BB3_6:
	mul.wide.s32 	%rd11, %r29, 4;
	add.s64 	%rd12, %rd3, %rd11;
	ld.global.f32 	%f4, [%rd12];
	add.s64 	%rd13, %rd2, %rd11;
	ld.global.f32 	%f5, [%rd13];
	add.f32 	%f6, %f4, %f5;
	add.s64 	%rd14, %rd1, %rd11;
	st.global.f32 	[%rd14], %f6;
	add.s64 	%rd16, %rd12, %rd15;
	ld.global.f32 	%f7, [%rd16];
	add.s64 	%rd17, %rd13, %rd15;
	ld.global.f32 	%f8, [%rd17];
	add.f32 	%f9, %f7, %f8;
	add.s64 	%rd18, %rd14, %rd15;
	st.global.f32 	[%rd18], %f9;
	add.s64 	%rd19, %rd16, %rd15;
	ld.global.f32 	%f10, [%rd19];
	add.s64 	%rd20, %rd17, %rd15;
	ld.global.f32 	%f11, [%rd20];
	add.f32 	%f12, %f10, %f11;
	add.s64 	%rd21, %rd18, %rd15;
	st.global.f32 	[%rd21], %f12;
	add.s64 	%rd22, %rd19, %rd15;
	ld.global.f32 	%f13, [%rd22];
	add.s64 	%rd23, %rd20, %rd15;
	ld.global.f32 	%f14, [%rd23];
	add.f32 	%f15, %f13, %f14;
	add.s64 	%rd24, %rd21, %rd15;
	st.global.f32 	[%rd24], %f15;
	add.s32 	%r29, %r26, %r29;
	setp.lt.s32 	%p6, %r29, %r12;
	@%p6 bra 	$L__BB3_6;
$L__BB3_7:
	ret;

}
	// .globl	_Z16vector_add_gpu_4PA10_fS0_S0_ii
.visible .entry _Z16vector_add_gpu_4PA10_fS0_S0_ii(
	.param .u64 .ptr .align 1 _Z16vector_add_gpu_4PA10_fS0_S0_ii_param_0,
	.param .u64 .ptr .align 1 _Z16vector_add_gpu_4PA10_fS0_S0_ii_param_1,
	.param .u64 .ptr .align 1 _Z16vector_add_gpu_4PA10_fS0_S0_ii_param_2,
	.param .u32 _Z16vector_add_gpu_4PA10_fS0_S0_ii_param_3,
	.param .u32 _Z16vector_add_gpu_4PA10_fS0_S0_ii_param_4
)
{
	.reg .pred 	%p<2>;
	.reg .b32 	%r<13>;
	.reg .b32 	%f<4>;
	.reg .b64 	%rd<15>;

	ld.param.u64 	%rd4, [_Z16vector_add_gpu_4PA10_fS0_S0_ii_param_0];
	ld.param.u64 	%rd5, [_Z16vector_add_gpu_4PA10_fS0_S0_ii_param_1];
	ld.param.u64 	%rd6, [_Z16vector_add_gpu_4PA10_fS0_S0_ii_param_2];
	ld.param.u32 	%r3, [_Z16vector_add_gpu_4PA10_fS0_S0_ii_param_3];
	mov.u32 	%r5, %tid.x;
	mov.u32 	%r6, %ntid.x;
	mov.u32 	%r7, %ctaid.x;
	mad.lo.s32 	%r1, %r6, %r7, %r5;
	mov.u32 	%r8, %tid.y;
	mov.u32 	%r9, %ntid.y;
	mov.u32 	%r10, %ctaid.y;
	mad.lo.s32 	%r11, %r9, %r10, %r8;
	max.u32 	%r12, %r1, %r11;
	setp.ge.u32 	%p1, %r12, %r3;
	@%p1 bra 	$L__BB4_3;
	cvta.to.global.u64 	%rd7, %rd4;
	cvta.to.global.u64 	%rd8, %rd5;
	cvta.to.global.u64 	%rd9, %rd6;
	mul.wide.u32 	%rd10, %r1, 40;
	add.s64 	%rd11, %rd7, %rd10;
	mul.wide.u32 	%rd12, %r11, 4;
	add.s64 	%rd1, %rd11, %rd12;
	add.s64 	%rd13, %rd8, %rd10;
	add.s64 	%rd2, %rd13, %rd12;
	add.s64 	%rd14, %rd9, %rd10;
	add.s64 	%rd3, %rd14, %rd12;
$L__BB4_2:
	ld.global.f32 	%f1, [%rd1];
	ld.global.f32 	%f2, [%rd2];
	add.f32 	%f3, %f1, %f2;
	st.global.f32 	[%rd3], %f3;
	bra.uni 	$L__BB4_2;
$L__BB4_3:
	ret;

}
	// .globl	_Z24vector_dot_product_gpu_1PfS_S_i
.visible .entry _Z24vector_dot_product_gpu_1PfS_S_i(
	.param .u64 .ptr .align 1 _Z24vector_dot_product_gpu_1PfS_S_i_param_0,
	.param .u64 .ptr .align 1 _Z24vector_dot_product_gpu_1PfS_S_i_param_1,
	.param .u64 .ptr .align 1 _Z24vector_dot_product_gpu_1PfS_S_i_param_2,
	.param .u32 _Z24vector_dot_product_gpu_1PfS_S_i_param_3
)
{
	.reg .pred 	%p<21>;
	.reg .b32 	%r<29>;
	.reg .b32 	%f<52>;
	.reg .b64 	%rd<16>;
	.reg .b64 	%fd<12>;
	// demoted variable
	.shared .align 4 .b8 _ZZ24vector_dot_product_gpu_1PfS_S_iE3tmp[64];
	ld.param.u64 	%rd4, [_Z24vector_dot_product_gpu_1PfS_S_i_param_0];
	ld.param.u64 	%rd5, [_Z24vector_dot_product_gpu_1PfS_S_i_param_1];
	ld.param.u64 	%rd6, [_Z24vector_dot_product_gpu_1PfS_S_i_param_2];
	ld.param.u32 	%r13, [_Z24vector_dot_product_gpu_1PfS_S_i_param_3];
	cvta.to.global.u64 	%rd1, %rd6;
	cvta.to.global.u64 	%rd2, %rd5;
	cvta.to.global.u64 	%rd3, %rd4;
	mov.u32 	%r1, %tid.x;
	mov.u32 	%r2, %ntid.x;
	setp.ge.s32 	%p1, %r1, %r13;
	@%p1 bra 	$L__BB5_35;
	shl.b32 	%r14, %r1, 2;
	mov.u32 	%r15, _ZZ24vector_dot_product_gpu_1PfS_S_iE3tmp;
	add.s32 	%r3, %r15, %r14;
	add.s32 	%r4, %r1, %r2;
	max.u32 	%r16, %r13, %r4;
	setp.lt.u32 	%p2, %r4, %r13;
	selp.u32 	%r17, 1, 0, %p2;
	add.s32 	%r18, %r4, %r17;
	sub.s32 	%r19, %r16, %r18;
	div.u32 	%r20, %r19, %r2;
	add.s32 	%r5, %r20, %r17;
	and.b32  	%r21, %r5, 1;
	setp.eq.b32 	%p3, %r21, 1;
	mov.f64 	%fd11, 0d0000000000000000;
	mov.u32 	%r28, %r1;
	@%p3 bra 	$L__BB5_12;
	mul.wide.u32 	%rd7, %r1, 4;
	add.s64 	%rd8, %rd3, %rd7;
	ld.global.f32 	%f1, [%rd8];
	add.s64 	%rd9, %rd2, %rd7;
	ld.global.f32 	%f2, [%rd9];
	mul.f32 	%f3, %f1, %f2;
	cvt.f64.f32 	%fd7, %f3;
	add.f64 	%fd11, %fd7, 0d0000000000000000;
	cvt.rn.f32.f64 	%f4, %fd11;
	st.shared.f32 	[%r3], %f4;
	bar.sync 	0;
	and.b32  	%r22, %r1, 1;
	setp.eq.b32 	%p4, %r22, 1;
	@%p4 bra 	$L__BB5_4;
	ld.shared.f32 	%f5, [%r3+4];
	ld.shared.f32 	%f6, [%r3];
	add.f32 	%f7, %f5, %f6;
	st.shared.f32 	[%r3], %f7;
$L__BB5_4:
	bar.sync 	0;
	and.b32  	%r23, %r1, 3;
	setp.ne.s32 	%p5, %r23, 0;
	@%p5 bra 	$L__BB5_6;
	ld.shared.f32 	%f8, [%r3+8];
	ld.shared.f32 	%f9, [%r3];
	add.f32 	%f10, %f8, %f9;
	st.shared.f32 	[%r3], %f10;
$L__BB5_6:
	bar.sync 	0;
	and.b32  	%r24, %r1, 7;
	setp.ne.s32 	%p6, %r24, 0;
	@%p6 bra 	$L__BB5_8;
	ld.shared.f32 	%f11, [%r3+16];
	ld.shared.f32 	%f12, [%r3];
	add.f32 	%f13, %f11, %f12;
	st.shared.f32 	[%r3], %f13;
$L__BB5_8:
	bar.sync 	0;
	and.b32  	%r25, %r1, 15;
	setp.ne.s32 	%p7, %r25, 0;
	@%p7 bra 	$L__BB5_10;
	ld.shared.f32 	%f14, [%r3+32];
	ld.shared.f32 	%f15, [%r3];
	add.f32 	%f16, %f14, %f15;
	st.shared.f32 	[%r3], %f16;
$L__BB5_10:
	setp.ne.s32 	%p8, %r1, 0;
	bar.sync 	0;
	mov.u32 	%r28, %r4;
	@%p8 bra 	$L__BB5_12;
	ld.shared.f32 	%f17, [_ZZ24vector_dot_product_gpu_1PfS_S_iE3tmp];
	st.global.f32 	[%rd1], %f17;
$L__BB5_12:
	setp.eq.s32 	%p9, %r5, 0;
	@%p9 bra 	$L__BB5_35;
	and.b32  	%r7, %r1, 1;
	and.b32  	%r8, %r1, 3;
	and.b32  	%r9, %r1, 7;
	and.b32  	%r10, %r1, 15;
$L__BB5_14:
	setp.ne.s32 	%p10, %r7, 0;
	mul.wide.u32 	%rd10, %r28, 4;
	add.s64 	%rd11, %rd3, %rd10;
	ld.global.f32 	%f18, [%rd11];
	add.s64 	%rd12, %rd2, %rd10;
	ld.global.f32 	%f19, [%rd12];
	mul.f32 	%f20, %f18, %f19;
	cvt.f64.f32 	%fd8, %f20;
	add.f64 	%fd4, %fd11, %fd8;
	cvt.rn.f32.f64 	%f21, %fd4;
	st.shared.f32 	[%r3], %f21;
	bar.sync 	0;
	@%p10 bra 	$L__BB5_16;
	ld.shared.f32 	%f22, [%r3+4];
	ld.shared.f32 	%f23, [%r3];
	add.f32 	%f24, %f22, %f23;
	st.shared.f32 	[%r3], %f24;
$L__BB5_16:
	setp.ne.s32 	%p11, %r8, 0;
	bar.sync 	0;
	@%p11 bra 	$L__BB5_18;
	ld.shared.f32 	%f25, [%r3+8];
	ld.shared.f32 	%f26, [%r3];
	add.f32 	%f27, %f25, %f26;
	st.shared.f32 	[%r3], %f27;
$L__BB5_18:
	setp.ne.s32 	%p12, %r9, 0;
	bar.sync 	0;
	@%p12 bra 	$L__BB5_20;
	ld.shared.f32 	%f28, [%r3+16];
	ld.shared.f32 	%f29, [%r3];
	add.f32 	%f30, %f28, %f29;
	st.shared.f32 	[%r3], %f30;
$L__BB5_20:
	setp.ne.s32 	%p13, %r10, 0;
	bar.sync 	0;
	@%p13 bra 	$L__BB5_22;
	ld.shared.f32 	%f31, [%r3+32];
	ld.shared.f32 	%f32, [%r3];
	add.f32 	%f33, %f31, %f32;
	st.shared.f32 	[%r3], %f33;
$L__BB5_22:
	setp.ne.s32 	%p14, %r1, 0;
	bar.sync 	0;
	@%p14 bra 	$L__BB5_24;
	ld.shared.f32 	%f34, [_ZZ24vector_dot_product_gpu_1PfS_S_iE3tmp];
	st.global.f32 	[%rd1], %f34;
$L__BB5_24:
	add.s32 	%r26, %r28, %r2;
	setp.ne.s32 	%p15, %r7, 0;
	mul.wide.u32 	%rd13, %r26, 4;
	add.s64 	%rd14, %rd3, %rd13;
	ld.global.f32 	%f35, [%rd14];
	add.s64 	%rd15, %rd2, %rd13;
	ld.global.f32 	%f36, [%rd15];
	mul.f32 	%f37, %f35, %f36;
	cvt.f64.f32 	%fd9, %f37;
	add.f64 	%fd11, %fd4, %fd9;
	add.s32 	%r28, %r26, %r2;
	cvt.rn.f32.f64 	%f38, %fd11;
	st.shared.f32 	[%r3], %f38;
	bar.sync 	0;
	@%p15 bra 	$L__BB5_26;
	ld.shared.f32 	%f39, [%r3+4];
	ld.shared.f32 	%f40, [%r3];
	add.f32 	%f41, %f39, %f40;
	st.shared.f32 	[%r3], %f41;
$L__BB5_26:
	setp.ne.s32 	%p16, %r8, 0;
	bar.sync 	0;
	@%p16 bra 	$L__BB5_28;
	ld.shared.f32 	%f42, [%r3+8];
	ld.shared.f32 	%f43, [%r3];
	add.f32 	%f44, %f42, %f43;
	st.shared.f32 	[%r3], %f44;
$L__BB5_28:
	setp.ne.s32 	%p17, %r9, 0;
	bar.sync 	0;
	@%p17 bra 	$L__BB5_30;
	ld.shared.f32 	%f45, [%r3+16];
	ld.shared.f32 	%f46, [%r3];
	add.f32 	%f47, %f45, %f46;
	st.shared.f32 	[%r3], %f47;
$L__BB5_30:
	setp.ne.s32 	%p18, %r10, 0;
	bar.sync 	0;
	@%p18 bra 	$L__BB5_32;
	ld.shared.f32 	%f48, [%r3+32];
	ld.shared.f32 	%f49, [%r3];
	add.f32 	%f50, %f48, %f49;
	st.shared.f32 	[%r3], %f50;
$L__BB5_32:
	setp.ne.s32 	%p19, %r1, 0;
	bar.sync 	0;
	@%p19 bra 	$L__BB5_34;
	ld.shared.f32 	%f51, [_ZZ24vector_dot_product_gpu_1PfS_S_iE3tmp];
	st.global.f32 	[%rd1], %f51;
$L__BB5_34:
	setp.lt.s32 	%p20, %r28, %r13;
	@%p20 bra 	$L__BB5_14;
$L__BB5_35:
	ret;

}
	// .globl	_Z24vector_dot_product_gpu_2PfS_S_i
.visible .entry _Z24vector_dot_product_gpu_2PfS_S_i(
	.param .u64 .ptr .align 1 _Z24vector_dot_product_gpu_2PfS_S_i_param_0,
	.param .u64 .ptr .align 1 _Z24vector_dot_product_gpu_2PfS_S_i_param_1,
	.param .u64 .ptr .align 1 _Z24vector_dot_product_gpu_2PfS_S_i_param_2,
	.param .u32 _Z24vector_dot_product_gpu_2PfS_S_i_param_3
)
{
	.reg .pred 	%p<12>;
	.reg .b32 	%r<32>;
	.reg .b32 	%f<33>;
	.reg .b64 	%rd<26>;
	.reg .b64 	%fd<24>;
	// demoted variable
	.shared .align 4 .b8 _ZZ24vector_dot_product_gpu_2PfS_S_iE3tmp[64];
	ld.param.u64 	%rd8, [_Z24vector_dot_product_gpu_2PfS_S_i_param_0];
	ld.param.u64 	%rd9, [_Z24vector_dot_product_gpu_2PfS_S_i_param_1];
	ld.param.u64 	%rd7, [_Z24vector_dot_product_gpu_2PfS_S_i_param_2];
	ld.param.u32 	%r13, [_Z24vector_dot_product_gpu_2PfS_S_i_param_3];
	cvta.to.global.u64 	%rd1, %rd9;
	cvta.to.global.u64 	%rd2, %rd8;
	mov.u32 	%r1, %tid.x;
	mov.u32 	%r2, %ntid.x;
	setp.ge.s32 	%p1, %r1, %r13;
	mov.f32 	%f32, 0f00000000;
	@%p1 bra 	$L__BB6_7;
	add.s32 	%r14, %r1, %r2;
	max.u32 	%r15, %r13, %r14;
	setp.lt.u32 	%p2, %r14, %r13;
	selp.u32 	%r16, 1, 0, %p2;
	add.s32 	%r17, %r14, %r16;
	sub.s32 	%r18, %r15, %r17;
	div.u32 	%r19, %r18, %r2;
	add.s32 	%r3, %r19, %r16;
	and.b32  	%r20, %r3, 3;
	setp.eq.s32 	%p3, %r20, 3;
	mov.f64 	%fd23, 0d0000000000000000;
	mov.u32 	%r30, %r1;
	@%p3 bra 	$L__BB6_4;
	mul.wide.u32 	%rd25, %r1, 4;
	mul.wide.u32 	%rd4, %r2, 4;
	add.s32 	%r21, %r3, 1;
	and.b32  	%r22, %r21, 3;
	neg.s32 	%r28, %r22;
	mov.f64 	%fd23, 0d0000000000000000;
	mov.u32 	%r30, %r1;
$L__BB6_3:
	.pragma "nounroll";
	add.s64 	%rd10, %rd2, %rd25;
	ld.global.f32 	%f4, [%rd10];
	add.s64 	%rd11, %rd1, %rd25;
	ld.global.f32 	%f5, [%rd11];
	mul.f32 	%f6, %f4, %f5;
	cvt.f64.f32 	%fd11, %f6;
	add.f64 	%fd23, %fd23, %fd11;
	add.s32 	%r30, %r30, %r2;
	add.s64 	%rd25, %rd25, %rd4;
	add.s32 	%r28, %r28, 1;
	setp.ne.s32 	%p4, %r28, 0;
	@%p4 bra 	$L__BB6_3;
$L__BB6_4:
	setp.lt.u32 	%p5, %r3, 3;
	@%p5 bra 	$L__BB6_6;
$L__BB6_5:
	mul.wide.u32 	%rd12, %r30, 4;
	add.s64 	%rd13, %rd2, %rd12;
	ld.global.f32 	%f7, [%rd13];
	add.s64 	%rd14, %rd1, %rd12;
	ld.global.f32 	%f8, [%rd14];
	mul.f32 	%f9, %f7, %f8;
	cvt.f64.f32 	%fd12, %f9;
	add.f64 	%fd13, %fd23, %fd12;
	add.s32 	%r23, %r30, %r2;
	mul.wide.u32 	%rd15, %r23, 4;
	add.s64 	%rd16, %rd2, %rd15;
	ld.global.f32 	%f10, [%rd16];
	add.s64 	%rd17, %rd1, %rd15;
	ld.global.f32 	%f11, [%rd17];
	mul.f32 	%f12, %f10, %f11;
	cvt.f64.f32 	%fd14, %f12;
	add.f64 	%fd15, %fd13, %fd14;
	add.s32 	%r24, %r23, %r2;
	mul.wide.u32 	%rd18, %r24, 4;
	add.s64 	%rd19, %rd2, %rd18;
	ld.global.f32 	%f13, [%rd19];
	add.s64 	%rd20, %rd1, %rd18;
	ld.global.f32 	%f14, [%rd20];
	mul.f32 	%f15, %f13, %f14;
	cvt.f64.f32 	%fd16, %f15;
	add.f64 	%fd17, %fd15, %fd16;
	add.s32 	%r25, %r24, %r2;
	mul.wide.u32 	%rd21, %r25, 4;
	add.s64 	%rd22, %rd2, %rd21;
	ld.global.f32 	%f16, [%rd22];
	add.s64 	%rd23, %rd1, %rd21;
	ld.global.f32 	%f17, [%rd23];
	mul.f32 	%f18, %f16, %f17;
	cvt.f64.f32 	%fd18, %f18;
	add.f64 	%fd23, %fd17, %fd18;
	add.s32 	%r30, %r25, %r2;
	setp.lt.s32 	%p6, %r30, %r13;
	@%p6 bra 	$L__BB6_5;
$L__BB6_6:
	cvt.rn.f32.f64 	%f32, %fd23;
$L__BB6_7:
	shl.b32 	%r26, %r1, 2;
	mov.u32 	%r27, _ZZ24vector_dot_product_gpu_2PfS_S_iE3tmp;
	add.s32 	%r12, %r27, %r26;
	st.shared.f32 	[%r12], %f32;
	bar.sync 	0;
	setp.gt.u32 	%p7, %r1, 7;
	@%p7 bra 	$L__BB6_9;
	ld.shared.f32 	%f19, [%r12+32];
	ld.shared.f32 	%f20, [%r12];
	add.f32 	%f21, %f19, %f20;
	st.shared.f32 	[%r12], %f21;
$L__BB6_9:
	bar.sync 	0;
	setp.gt.u32 	%p8, %r1, 3;
	@%p8 bra 	$L__BB6_11;
	ld.shared.f32 	%f22, [%r12+16];
	ld.shared.f32 	%f23, [%r12];
	add.f32 	%f24, %f22, %f23;
	st.shared.f32 	[%r12], %f24;
$L__BB6_11:
	bar.sync 	0;
	setp.gt.u32 	%p9, %r1, 1;
	@%p9 bra 	$L__BB6_13;
	ld.shared.f32 	%f25, [%r12+8];
	ld.shared.f32 	%f26, [%r12];
	add.f32 	%f27, %f25, %f26;
	st.shared.f32 	[%r12], %f27;
$L__BB6_13:
	bar.sync 	0;
	setp.ne.s32 	%p10, %r1, 0;
	@%p10 bra 	$L__BB6_15;
	ld.shared.f32 	%f28, [_ZZ24vector_dot_product_gpu_2PfS_S_iE3tmp+4];
	ld.shared.f32 	%f29, [%r12];
	add.f32 	%f30, %f28, %f29;
	st.shared.f32 	[%r12], %f30;
$L__BB6_15:
	setp.ne.s32 	%p11, %r1, 0;
	bar.sync 	0;
	@%p11 bra 	$L__BB6_17;
	ld.shared.f32 	%f31, [_ZZ24vector_dot_product_gpu_2PfS_S_iE3tmp];
	cvta.to.global.u64 	%rd24, %rd7;
	st.global.f32 	[%rd24], %f31;
$L__BB6_17:
	ret;

}
	// .globl	_Z24vector_dot_product_gpu_3PfS_S_i
.visible .entry _Z24vector_dot_product_gpu_3PfS_S_i(
	.param .u64 .ptr .align 1 _Z24vector_dot_product_gpu_3PfS_S_i_param_0,
	.param .u64 .ptr .align 1 _Z24vector_dot_product_gpu_3PfS_S_i_param_1,
	.param .u64 .ptr .align 1 _Z24vector_dot_product_gpu_3PfS_S_i_param_2,
	.param .u32 _Z24vector_dot_product_gpu_3PfS_S_i_param_3
)
{
	.reg .pred 	%p<12>;
	.reg .b32 	%r<34>;
	.reg .b32 	%f<33>;
	.reg .b64 	%rd<22>;
	.reg .b64 	%fd<24>;
	// demoted variable
	.shared .align 4 .b8 _ZZ24vector_dot_product_gpu_3PfS_S_iE3tmp[64];
	ld.param.u64 	%rd4, [_Z24vector_dot_product_gpu_3PfS_S_i_param_0];
	ld.param.u64 	%rd5, [_Z24vector_dot_product_gpu_3PfS_S_i_param_1];
	ld.param.u64 	%rd3, [_Z24vector_dot_product_gpu_3PfS_S_i_param_2];
	ld.param.u32 	%r15, [_Z24vector_dot_product_gpu_3PfS_S_i_param_3];
	cvta.to.global.u64 	%rd1, %rd5;
	cvta.to.global.u64 	%rd2, %rd4;
	mov.u32 	%r1, %tid.x;
	mov.u32 	%r2, %ctaid.x;
	mov.u32 	%r16, %ntid.x;
	mov.u32 	%r17, %nctaid.x;
	mul.lo.s32 	%r3, %r16, %r17;
	mad.lo.s32 	%r32, %r2, %r16, %r1;
	setp.ge.s32 	%p1, %r32, %r15;
	mov.f32 	%f32, 0f00000000;
	@%p1 bra 	$L__BB7_8;
	add.s32 	%r18, %r32, %r3;
	max.s32 	%r19, %r15, %r18;
	setp.lt.s32 	%p2, %r18, %r15;
	selp.u32 	%r20, 1, 0, %p2;
	add.s32 	%r21, %r18, %r20;
	sub.s32 	%r22, %r19, %r21;
	div.u32 	%r23, %r22, %r3;
	add.s32 	%r5, %r23, %r20;
	and.b32  	%r24, %r5, 3;
	setp.eq.s32 	%p3, %r24, 3;
	mov.f64 	%fd23, 0d0000000000000000;
	@%p3 bra 	$L__BB7_4;
	add.s32 	%r25, %r5, 1;
	and.b32  	%r26, %r25, 3;
	neg.s32 	%r30, %r26;
	mov.f64 	%fd23, 0d0000000000000000;
$L__BB7_3:
	.pragma "nounroll";
	mul.wide.s32 	%rd6, %r32, 4;
	add.s64 	%rd7, %rd1, %rd6;
	add.s64 	%rd8, %rd2, %rd6;
	ld.global.f32 	%f4, [%rd8];
	ld.global.f32 	%f5, [%rd7];
	mul.f32 	%f6, %f4, %f5;
	cvt.f64.f32 	%fd11, %f6;
	add.f64 	%fd23, %fd23, %fd11;
	add.s32 	%r32, %r32, %r3;
	add.s32 	%r30, %r30, 1;
	setp.ne.s32 	%p4, %r30, 0;
	@%p4 bra 	$L__BB7_3;
$L__BB7_4:
	setp.lt.u32 	%p5, %r5, 3;
	@%p5 bra 	$L__BB7_7;
	mul.wide.s32 	%rd12, %r3, 4;
	shl.b32 	%r27, %r3, 2;
$L__BB7_6:
	mul.wide.s32 	%rd9, %r32, 4;
	add.s64 	%rd10, %rd2, %rd9;
	ld.global.f32 	%f7, [%rd10];
	add.s64 	%rd11, %rd1, %rd9;
	ld.global.f32 	%f8, [%rd11];
	mul.f32 	%f9, %f7, %f8;
	cvt.f64.f32 	%fd12, %f9;
	add.f64 	%fd13, %fd23, %fd12;
	add.s64 	%rd13, %rd10, %rd12;
	ld.global.f32 	%f10, [%rd13];
	add.s64 	%rd14, %rd11, %rd12;
	ld.global.f32 	%f11, [%rd14];
	mul.f32 	%f12, %f10, %f11;
	cvt.f64.f32 	%fd14, %f12;
	add.f64 	%fd15, %fd13, %fd14;
	add.s64 	%rd15, %rd13, %rd12;
	ld.global.f32 	%f13, [%rd15];
	add.s64 	%rd16, %rd14, %rd12;
	ld.global.f32 	%f14, [%rd16];
	mul.f32 	%f15, %f13, %f14;
	cvt.f64.f32 	%fd16, %f15;
	add.f64 	%fd17, %fd15, %fd16;
	add.s64 	%rd17, %rd15, %rd12;
	ld.global.f32 	%f16, [%rd17];
	add.s64 	%rd18, %rd16, %rd12;
	ld.global.f32 	%f17, [%rd18];
	mul.f32 	%f18, %f16, %f17;
	cvt.f64.f32 	%fd18, %f18;
	add.f64 	%fd23, %fd17, %fd18;
	add.s32 	%r32, %r27, %r32;
	setp.lt.s32 	%p6, %r32, %r15;
	@%p6 bra 	$L__BB7_6;
$L__BB7_7:
	cvt.rn.f32.f64 	%f32, %fd23;
$L__BB7_8:
	shl.b32 	%r28, %r1, 2;
	mov.u32 	%r29, _ZZ24vector_dot_product_gpu_3PfS_S_iE3tmp;
	add.s32 	%r14, %r29, %r28;
	st.shared.f32 	[%r14], %f32;
	bar.sync 	0;
	setp.gt.u32 	%p7, %r1, 7;
	@%p7 bra 	$L__BB7_10;
	ld.shared.f32 	%f19, [%r14+32];
	ld.shared.f32 	%f20, [%r14];
	add.f32 	%f21, %f19, %f20;
	st.shared.f32 	[%r14], %f21;
$L__BB7_10:
	bar.sync 	0;
	setp.gt.u32 	%p8, %r1, 3;
	@%p8 bra 	$L__BB7_12;
	ld.shared.f32 	%f22, [%r14+16];
	ld.shared.f32 	%f23, [%r14];
	add.f32 	%f24, %f22, %f23;
	st.shared.f32 	[%r14], %f24;
$L__BB7_12:
	bar.sync 	0;
	setp.gt.u32 	%p9, %r1, 1;
	@%p9 bra 	$L__BB7_14;
	ld.shared.f32 	%f25, [%r14+8];
	ld.shared.f32 	%f26, [%r14];
	add.f32 	%f27, %f25, %f26;
	st.shared.f32 	[%r14], %f27;
$L__BB7_14:
	bar.sync 	0;
	setp.ne.s32 	%p10, %r1, 0;
	@%p10 bra 	$L__BB7_16;
	ld.shared.f32 	%f28, [_ZZ24vector_dot_product_gpu_3PfS_S_iE3tmp+4];
	ld.shared.f32 	%f29, [%r14];
	add.f32 	%f30, %f28, %f29;
	st.shared.f32 	[%r14], %f30;
$L__BB7_16:
	setp.ne.s32 	%p11, %r1, 0;
	bar.sync 	0;
	@%p11 bra 	$L__BB7_18;
	ld.shared.f32 	%f31, [_ZZ24vector_dot_product_gpu_3PfS_S_iE3tmp];
	cvta.to.global.u64 	%rd19, %rd3;
	mul.wide.u32 	%rd20, %r2, 4;
	add.s64 	%rd21, %rd19, %rd20;
	st.global.f32 	[%rd21], %f31;
$L__BB7_18:
	ret;

}
	// .globl	_Z24vector_dot_product_gpu_4PfS_
.visible .entry _Z24vector_dot_product_gpu_4PfS_(
	.param .u64 .ptr .align 1 _Z24vector_dot_product_gpu_4PfS__param_0,
	.param .u64 .ptr .align 1 _Z24vector_dot_product_gpu_4PfS__param_1
)
{
	.reg .pred 	%p<5>;
	.reg .b32 	%r<5>;
	.reg .b32 	%f<12>;
	.reg .b64 	%rd<7>;
	// demoted variable
	.shared .align 4 .b8 _ZZ24vector_dot_product_gpu_4PfS_E4temp[32];
	ld.param.u64 	%rd2, [_Z24vector_dot_product_gpu_4PfS__param_0];
	ld.param.u64 	%rd1, [_Z24vector_dot_product_gpu_4PfS__param_1];
	cvta.to.global.u64 	%rd3, %rd2;
	mov.u32 	%r1, %tid.x;
	mul.wide.u32 	%rd4, %r1, 4;
	add.s64 	%rd5, %rd3, %rd4;
	ld.global.f32 	%f1, [%rd5];
	shl.b32 	%r3, %r1, 2;
	mov.u32 	%r4, _ZZ24vector_dot_product_gpu_4PfS_E4temp;
	add.s32 	%r2, %r4, %r3;
	st.shared.f32 	[%r2], %f1;
	bar.sync 	0;
	setp.gt.u32 	%p1, %r1, 3;
	@%p1 bra 	$L__BB8_2;
	ld.shared.f32 	%f2, [%r2+16];
	ld.shared.f32 	%f3, [%r2];
	add.f32 	%f4, %f2, %f3;
	st.shared.f32 	[%r2], %f4;
$L__BB8_2:
	bar.sync 	0;
	setp.gt.u32 	%p2, %r1, 1;
	@%p2 bra 	$L__BB8_4;
	ld.shared.f32 	%f5, [%r2+8];
	ld.shared.f32 	%f6, [%r2];
	add.f32 	%f7, %f5, %f6;
	st.shared.f32 	[%r2], %f7;
$L__BB8_4:
	bar.sync 	0;
	setp.ne.s32 	%p3, %r1, 0;
	@%p3 bra 	$L__BB8_6;
	ld.shared.f32 	%f8, [_ZZ24vector_dot_product_gpu_4PfS_E4temp+4];
	ld.shared.f32 	%f9, [%r2];
	add.f32 	%f10, %f8, %f9;
	st.shared.f32 	[%r2], %f10;
$L__BB8_6:
	setp.ne.s32 	%p4, %r1, 0;
	bar.sync 	0;
	@%p4 bra 	$L__BB8_8;
	ld.shared.f32 	%f11, [_ZZ24vector_dot_product_gpu_4PfS_E4temp];
	cvta.to.global.u64 	%rd6, %rd1;
	st.global.f32 	[%rd6], %f11;
$L__BB8_8:
	ret;

}
	// .globl	_Z26vector_dot_product_gpu_5_0PfS_S_i
.visible .entry _Z26vector_dot_product_gpu_5_0PfS_S_i(
	.param .u64 .ptr .align 1 _Z26vector_dot_product_gpu_5_0PfS_S_i_param_0,
	.param .u64 .ptr .align 1 _Z26vector_dot_product_gpu_5_0PfS_S_i_param_1,
	.param .u64 .ptr .align 1 _Z26vector_dot_product_gpu_5_0PfS_S_i_param_2,
	.param .u32 _Z26vector_dot_product_gpu_5_0PfS_S_i_param_3
)
{
	.reg .pred 	%p<8>;
	.reg .b32 	%r<33>;
	.reg .b32 	%f<21>;
	.reg .b64 	%rd<20>;
	.reg .b64 	%fd<24>;

	ld.param.u64 	%rd4, [_Z26vector_dot_product_gpu_5_0PfS_S_i_param_0];
	ld.param.u64 	%rd5, [_Z26vector_dot_product_gpu_5_0PfS_S_i_param_1];
	ld.param.u64 	%rd6, [_Z26vector_dot_product_gpu_5_0PfS_S_i_param_2];
	ld.param.u32 	%r14, [_Z26vector_dot_product_gpu_5_0PfS_S_i_param_3];
	cvta.to.global.u64 	%rd1, %rd5;
	cvta.to.global.u64 	%rd2, %rd4;
	cvta.to.global.u64 	%rd3, %rd6;
	mov.u32 	%r1, %tid.x;
	mov.u32 	%r2, %ctaid.x;
	or.b32  	%r15, %r1, %r2;
	setp.ne.s32 	%p1, %r15, 0;
	@%p1 bra 	$L__BB9_2;
	mov.b32 	%r16, 0;
	st.global.u32 	[%rd3], %r16;
$L__BB9_2:
	mov.u32 	%r17, %ntid.x;
	mov.u32 	%r18, %nctaid.x;
	mul.lo.s32 	%r3, %r17, %r18;
	mad.lo.s32 	%r31, %r2, %r17, %r1;
	setp.ge.s32 	%p2, %r31, %r14;
	mov.f32 	%f20, 0f00000000;
	@%p2 bra 	$L__BB9_10;
	add.s32 	%r19, %r31, %r3;
	max.s32 	%r20, %r14, %r19;
	setp.lt.s32 	%p3, %r19, %r14;
	selp.u32 	%r21, 1, 0, %p3;
	add.s32 	%r22, %r19, %r21;
	sub.s32 	%r23, %r20, %r22;
	div.u32 	%r24, %r23, %r3;
	add.s32 	%r5, %r24, %r21;
	and.b32  	%r25, %r5, 3;
	setp.eq.s32 	%p4, %r25, 3;
	mov.f64 	%fd23, 0d0000000000000000;
	@%p4 bra 	$L__BB9_6;
	add.s32 	%r26, %r5, 1;
	and.b32  	%r27, %r26, 3;
	neg.s32 	%r29, %r27;
	mov.f64 	%fd23, 0d0000000000000000;
$L__BB9_5:
	.pragma "nounroll";
	mul.wide.s32 	%rd7, %r31, 4;
	add.s64 	%rd8, %rd1, %rd7;
	add.s64 	%rd9, %rd2, %rd7;
	ld.global.f32 	%f4, [%rd9];
	ld.global.f32 	%f5, [%rd8];
	mul.f32 	%f6, %f4, %f5;
	cvt.f64.f32 	%fd11, %f6;
	add.f64 	%fd23, %fd23, %fd11;
	add.s32 	%r31, %r31, %r3;
	add.s32 	%r29, %r29, 1;
	setp.ne.s32 	%p5, %r29, 0;
	@%p5 bra 	$L__BB9_5;
$L__BB9_6:
	setp.lt.u32 	%p6, %r5, 3;
	@%p6 bra 	$L__BB9_9;
	mul.wide.s32 	%rd13, %r3, 4;
	shl.b32 	%r28, %r3, 2;
$L__BB9_8:
	mul.wide.s32 	%rd10, %r31, 4;
	add.s64 	%rd11, %rd2, %rd10;
	ld.global.f32 	%f7, [%rd11];
	add.s64 	%rd12, %rd1, %rd10;
	ld.global.f32 	%f8, [%rd12];
	mul.f32 	%f9, %f7, %f8;
	cvt.f64.f32 	%fd12, %f9;
	add.f64 	%fd13, %fd23, %fd12;
	add.s64 	%rd14, %rd11, %rd13;
	ld.global.f32 	%f10, [%rd14];
	add.s64 	%rd15, %rd12, %rd13;
	ld.global.f32 	%f11, [%rd15];
	mul.f32 	%f12, %f10, %f11;
	cvt.f64.f32 	%fd14, %f12;
	add.f64 	%fd15, %fd13, %fd14;
	add.s64 	%rd16, %rd14, %rd13;
	ld.global.f32 	%f13, [%rd16];
	add.s64 	%rd17, %rd15, %rd13;
	ld.global.f32 	%f14, [%rd17];
	mul.f32 	%f15, %f13, %f14;
	cvt.f64.f32 	%fd16, %f15;
	add.f64 	%fd17, %fd15, %fd16;
	add.s64 	%rd18, %rd16, %rd13;
	ld.global.f32 	%f16, [%rd18];
	add.s64 	%rd19, %rd17, %rd13;
	ld.global.f32 	%f17, [%rd19];
	mul.f32 	%f18, %f16, %f17;
	cvt.f64.f32 	%fd18, %f18;
	add.f64 	%fd23, %fd17, %fd18;
	add.s32 	%r31, %r28, %r31;
	setp.lt.s32 	%p7, %r31, %r14;
	@%p7 bra 	$L__BB9_8;
$L__BB9_9:
	cvt.rn.f32.f64 	%f20, %fd23;
$L__BB9_10:
	atom.global.add.f32 	%f19, [%rd3], %f20;
	ret;

}
	// .globl	_Z24vector_dot_product_gpu_5PfS_S_i
.visible .entry _Z24vector_dot_product_gpu_5PfS_S_i(
	.param .u64 .ptr .align 1 _Z24vector_dot_product_gpu_5PfS_S_i_param_0,
	.param .u64 .ptr .align 1 _Z24vector_dot_product_gpu_5PfS_S_i_param_1,
	.param .u64 .ptr .align 1 _Z24vector_dot_product_gpu_5PfS_S_i_param_2,
	.param .u32 _Z24vector_dot_product_gpu_5PfS_S_i_param_3
)
{
	.reg .pred 	%p<12>;
	.reg .b32 	%r<41>;
	.reg .b32 	%f<25>;
	.reg .b64 	%rd<20>;
	.reg .b64 	%fd<24>;
	// demoted variable
	.shared .align 4 .b8 _ZZ24vector_dot_product_gpu_5PfS_S_iE3tmp[64];
	ld.param.u64 	%rd4, [_Z24vector_dot_product_gpu_5PfS_S_i_param_0];
	ld.param.u64 	%rd5, [_Z24vector_dot_product_gpu_5PfS_S_i_param_1];
	ld.param.u64 	%rd6, [_Z24vector_dot_product_gpu_5PfS_S_i_param_2];
	ld.param.u32 	%r18, [_Z24vector_dot_product_gpu_5PfS_S_i_param_3];
	cvta.to.global.u64 	%rd1, %rd5;
	cvta.to.global.u64 	%rd2, %rd4;
	cvta.to.global.u64 	%rd3, %rd6;
	mov.u32 	%r1, %tid.x;
	mov.u32 	%r2, %ctaid.x;
	or.b32  	%r19, %r1, %r2;
	setp.ne.s32 	%p1, %r19, 0;
	@%p1 bra 	$L__BB10_2;
	mov.b32 	%r20, 0;
	st.global.u32 	[%rd3], %r20;
$L__BB10_2:
	mov.u32 	%r40, %ntid.x;
	mov.u32 	%r21, %nctaid.x;
	mul.lo.s32 	%r4, %r40, %r21;
	mad.lo.s32 	%r38, %r2, %r40, %r1;
	setp.ge.s32 	%p2, %r38, %r18;
	mov.f32 	%f24, 0f00000000;
	@%p2 bra 	$L__BB10_10;
	add.s32 	%r22, %r38, %r4;
	max.s32 	%r23, %r18, %r22;
	setp.lt.s32 	%p3, %r22, %r18;
	selp.u32 	%r24, 1, 0, %p3;
	add.s32 	%r25, %r22, %r24;
	sub.s32 	%r26, %r23, %r25;
	div.u32 	%r27, %r26, %r4;
	add.s32 	%r6, %r27, %r24;
	and.b32  	%r28, %r6, 3;
	setp.eq.s32 	%p4, %r28, 3;
	mov.f64 	%fd23, 0d0000000000000000;
	@%p4 bra 	$L__BB10_6;
	add.s32 	%r29, %r6, 1;
	and.b32  	%r30, %r29, 3;
	neg.s32 	%r36, %r30;
	mov.f64 	%fd23, 0d0000000000000000;
$L__BB10_5:
	.pragma "nounroll";
	mul.wide.s32 	%rd7, %r38, 4;
	add.s64 	%rd8, %rd1, %rd7;
	add.s64 	%rd9, %rd2, %rd7;
	ld.global.f32 	%f4, [%rd9];
	ld.global.f32 	%f5, [%rd8];
	mul.f32 	%f6, %f4, %f5;
	cvt.f64.f32 	%fd11, %f6;
	add.f64 	%fd23, %fd23, %fd11;
	add.s32 	%r38, %r38, %r4;
	add.s32 	%r36, %r36, 1;
	setp.ne.s32 	%p5, %r36, 0;
	@%p5 bra 	$L__BB10_5;
$L__BB10_6:
	setp.lt.u32 	%p6, %r6, 3;
	@%p6 bra 	$L__BB10_9;
	mul.wide.s32 	%rd13, %r4, 4;
	shl.b32 	%r31, %r4, 2;
$L__BB10_8:
	mul.wide.s32 	%rd10, %r38, 4;
	add.s64 	%rd11, %rd2, %rd10;
	ld.global.f32 	%f7, [%rd11];
	add.s64 	%rd12, %rd1, %rd10;
	ld.global.f32 	%f8, [%rd12];
	mul.f32 	%f9, %f7, %f8;
	cvt.f64.f32 	%fd12, %f9;
	add.f64 	%fd13, %fd23, %fd12;
	add.s64 	%rd14, %rd11, %rd13;
	ld.global.f32 	%f10, [%rd14];
	add.s64 	%rd15, %rd12, %rd13;
	ld.global.f32 	%f11, [%rd15];
	mul.f32 	%f12, %f10, %f11;
	cvt.f64.f32 	%fd14, %f12;
	add.f64 	%fd15, %fd13, %fd14;
	add.s64 	%rd16, %rd14, %rd13;
	ld.global.f32 	%f13, [%rd16];
	add.s64 	%rd17, %rd15, %rd13;
	ld.global.f32 	%f14, [%rd17];
	mul.f32 	%f15, %f13, %f14;
	cvt.f64.f32 	%fd16, %f15;
	add.f64 	%fd17, %fd15, %fd16;
	add.s64 	%rd18, %rd16, %rd13;
	ld.global.f32 	%f16, [%rd18];
	add.s64 	%rd19, %rd17, %rd13;
	ld.global.f32 	%f17, [%rd19];
	mul.f32 	%f18, %f16, %f17;
	cvt.f64.f32 	%fd18, %f18;
	add.f64 	%fd23, %fd17, %fd18;
	add.s32 	%r38, %r31, %r38;
	setp.lt.s32 	%p7, %r38, %r18;
	@%p7 bra 	$L__BB10_8;
$L__BB10_9:
	cvt.rn.f32.f64 	%f24, %fd23;
$L__BB10_10:
	shl.b32 	%r32, %r1, 2;
	mov.u32 	%r33, _ZZ24vector_dot_product_gpu_5PfS_S_iE3tmp;
	add.s32 	%r15, %r33, %r32;
	st.shared.f32 	[%r15], %f24;
	bar.sync 	0;
	setp.lt.u32 	%p8, %r40, 2;
	@%p8 bra 	$L__BB10_14;
$L__BB10_11:
	shr.u32 	%r17, %r40, 1;
	setp.ge.u32 	%p9, %r1, %r17;
	@%p9 bra 	$L__BB10_13;
	shl.b32 	%r34, %r17, 2;
	add.s32 	%r35, %r15, %r34;
	ld.shared.f32 	%f19, [%r35];
	ld.shared.f32 	%f20, [%r15];
	add.f32 	%f21, %f19, %f20;
	st.shared.f32 	[%r15], %f21;
$L__BB10_13:
	bar.sync 	0;
	setp.gt.u32 	%p10, %r40, 3;
	mov.u32 	%r40, %r17;
	@%p10 bra 	$L__BB10_11;
$L__BB10_14:
	setp.ne.s32 	%p11, %r1, 0;
	@%p11 bra 	$L__BB10_16;
	ld.shared.f32 	%f22, [_ZZ24vector_dot_product_gpu_5PfS_S_iE3tmp];
	atom.global.add.f32 	%f23, [%rd3], %f22;
$L__BB10_16:
	ret;

}


// ===== COMPILED SASS (sm_100) =====

	.target	sm_100

	.elftype	@"ET_EXEC"


//--------------------- .note.nv.tkinfo           --------------------------
	.section	.note.nv.tkinfo,"",@"SHT_NOTE"
	.sectionflags	@"SHF_NOTE_NV_TKINFO"
	.tkinfo
        /*0018*/ 	.word	0x00000002
        /*0030*/ 	.string	""
        /*0030*/ 	.string	"ptxas"
        /*0030*/ 	.string	"Cuda compilation tools, release 13.0, V13.0.88"
        /*0030*/ 	.string	"Build cuda_13.0.r13.0/compiler.36424714_0"
        /*0030*/ 	.string	"-arch sm_100 -m 64 "



//--------------------- .note.nv.cuinfo           --------------------------
	.section	.note.nv.cuinfo,"",@"SHT_NOTE"
	.sectionflags	@"SHF_NOTE_NV_CUINFO"
        /*0018*/ 	.short	0x0002
        /*001a*/ 	.short	0x0064
        /*001c*/ 	.short	0x0082
	.zero		2


//--------------------- .nv.info                  --------------------------
	.section	.nv.info,"",@"SHT_CUDA_INFO"
	.align	4


	//----- nvinfo : EIATTR_REGCOUNT
	.align		4
        /*0000*/ 	.byte	0x04, 0x2f
        /*0002*/ 	.short	(.L_1 - .L_0)
	.align		4
.L_0:
        /*0004*/ 	.word	index@(_Z9addKernelPiS_S_)
        /*0008*/ 	.word	0x0000000c


	//----- nvinfo : EIATTR_FRAME_SIZE
	.align		4
.L_1:
        /*000c*/ 	.byte	0x04, 0x11
        /*000e*/ 	.short	(.L_3 - .L_2)
	.align		4
.L_2:
        /*0010*/ 	.word	index@(_Z9addKernelPiS_S_)
        /*0014*/ 	.word	0x00000000


	//----- nvinfo : EIATTR_REGCOUNT
	.align		4
.L_3:
        /*0018*/ 	.byte	0x04, 0x2f
        /*001a*/ 	.short	(.L_5 - .L_4)
	.align		4
.L_4:
        /*001c*/ 	.word	index@(_Z16vector_add_gpu_1PfS_S_i)
        /*0020*/ 	.word	0x00000014


	//----- nvinfo : EIATTR_FRAME_SIZE
	.align		4
.L_5:
        /*0024*/ 	.byte	0x04, 0x11
        /*0026*/ 	.short	(.L_7 - .L_6)
	.align		4
.L_6:
        /*0028*/ 	.word	index@(_Z16vector_add_gpu_1PfS_S_i)
        /*002c*/ 	.word	0x00000000


	//----- nvinfo : EIATTR_REGCOUNT
	.align		4
.L_7:
        /*0030*/ 	.byte	0x04, 0x2f
        /*0032*/ 	.short	(.L_9 - .L_8)
	.align		4
.L_8:
        /*0034*/ 	.word	index@(_Z16vector_add_gpu_2PfS_S_i)
        /*0038*/ 	.word	0x0000001c


	//----- nvinfo : EIATTR_FRAME_SIZE
	.align		4
.L_9:
        /*003c*/ 	.byte	0x04, 0x11
        /*003e*/ 	.short	(.L_11 - .L_10)
	.align		4
.L_10:
        /*0040*/ 	.word	index@(_Z16vector_add_gpu_2PfS_S_i)
        /*0044*/ 	.word	0x00000000


	//----- nvinfo : EIATTR_REGCOUNT
	.align		4
.L_11:
        /*0048*/ 	.byte	0x04, 0x2f
        /*004a*/ 	.short	(.L_13 - .L_12)
	.align		4
.L_12:
        /*004c*/ 	.word	index@(_Z16vector_add_gpu_3PfS_S_i)
        /*0050*/ 	.word	0x0000001a


	//----- nvinfo : EIATTR_FRAME_SIZE
	.align		4
.L_13:
        /*0054*/ 	.byte	0x04, 0x11
        /*0056*/ 	.short	(.L_15 - .L_14)
	.align		4
.L_14:
        /*0058*/ 	.word	index@(_Z16vector_add_gpu_3PfS_S_i)
        /*005c*/ 	.word	0x00000000


	//----- nvinfo : EIATTR_REGCOUNT
	.align		4
.L_15:
        /*0060*/ 	.byte	0x04, 0x2f
        /*0062*/ 	.short	(.L_17 - .L_16)
	.align		4
.L_16:
        /*0064*/ 	.word	index@(_Z16vector_add_gpu_4PA10_fS0_S0_ii)
        /*0068*/ 	.word	0x0000000e


	//----- nvinfo : EIATTR_FRAME_SIZE
	.align		4
.L_17:
        /*006c*/ 	.byte	0x04, 0x11
        /*006e*/ 	.short	(.L_19 - .L_18)
	.align		4
.L_18:
        /*0070*/ 	.word	index@(_Z16vector_add_gpu_4PA10_fS0_S0_ii)
        /*0074*/ 	.word	0x00000000


	//----- nvinfo : EIATTR_REGCOUNT
	.align		4
.L_19:
        /*0078*/ 	.byte	0x04, 0x2f
        /*007a*/ 	.short	(.L_21 - .L_20)
	.align		4
.L_20:
        /*007c*/ 	.word	index@(_Z24vector_dot_product_gpu_1PfS_S_i)
        /*0080*/ 	.word	0x0000001a


	//----- nvinfo : EIATTR_FRAME_SIZE
	.align		4
.L_21:
        /*0084*/ 	.byte	0x04, 0x11
        /*0086*/ 	.short	(.L_23 - .L_22)
	.align		4
.L_22:
        /*0088*/ 	.word	index@(_Z24vector_dot_product_gpu_1PfS_S_i)
        /*008c*/ 	.word	0x00000000


	//----- nvinfo : EIATTR_REGCOUNT
	.align		4
.L_23:
        /*0090*/ 	.byte	0x04, 0x2f
        /*0092*/ 	.short	(.L_25 - .L_24)
	.align		4
.L_24:
        /*0094*/ 	.word	index@(_Z24vector_dot_product_gpu_2PfS_S_i)
        /*0098*/ 	.word	0x0000001c


	//----- nvinfo : EIATTR_FRAME_SIZE
	.align		4
.L_25:
        /*009c*/ 	.byte	0x04, 0x11
        /*009e*/ 	.short	(.L_27 - .L_26)
	.align		4
.L_26:
        /*00a0*/ 	.word	index@(_Z24vector_dot_product_gpu_2PfS_S_i)
        /*00a4*/ 	.word	0x00000000


	//----- nvinfo : EIATTR_REGCOUNT
	.align		4
.L_27:
        /*00a8*/ 	.byte	0x04, 0x2f
        /*00aa*/ 	.short	(.L_29 - .L_28)
	.align		4
.L_28:
        /*00ac*/ 	.word	index@(_Z24vector_dot_product_gpu_3PfS_S_i)
        /*00b0*/ 	.word	0x0000001e


	//----- nvinfo : EIATTR_FRAME_SIZE
	.align		4
.L_29:
        /*00b4*/ 	.byte	0x04, 0x11
        /*00b6*/ 	.short	(.L_31 - .L_30)
	.align		4
.L_30:
        /*00b8*/ 	.word	index@(_Z24vector_dot_product_gpu_3PfS_S_i)
        /*00bc*/ 	.word	0x00000000


	//----- nvinfo : EIATTR_REGCOUNT
	.align		4
.L_31:
        /*00c0*/ 	.byte	0x04, 0x2f
        /*00c2*/ 	.short	(.L_33 - .L_32)
	.align		4
.L_32:
        /*00c4*/ 	.word	index@(_Z24vector_dot_product_gpu_4PfS_)
        /*00c8*/ 	.word	0x0000000c


	//----- nvinfo : EIATTR_FRAME_SIZE
	.align		4
.L_33:
        /*00cc*/ 	.byte	0x04, 0x11
        /*00ce*/ 	.short	(.L_35 - .L_34)
	.align		4
.L_34:
        /*00d0*/ 	.word	index@(_Z24vector_dot_product_gpu_4PfS_)
        /*00d4*/ 	.word	0x00000000


	//----- nvinfo : EIATTR_REGCOUNT
	.align		4
.L_35:
        /*00d8*/ 	.byte	0x04, 0x2f
        /*00da*/ 	.short	(.L_37 - .L_36)
	.align		4
.L_36:
        /*00dc*/ 	.word	index@(_Z26vector_dot_product_gpu_5_0PfS_S_i)
        /*00e0*/ 	.word	0x0000001c


	//----- nvinfo : EIATTR_FRAME_SIZE
	.align		4
.L_37:
        /*00e4*/ 	.byte	0x04, 0x11
        /*00e6*/ 	.short	(.L_39 - .L_38)
	.align		4
.L_38:
        /*00e8*/ 	.word	index@(_Z26vector_dot_product_gpu_5_0PfS_S_i)
        /*00ec*/ 	.word	0x00000000


	//----- nvinfo : EIATTR_REGCOUNT
	.align		4
.L_39:
        /*00f0*/ 	.byte	0x04, 0x2f
        /*00f2*/ 	.short	(.L_41 - .L_40)
	.align		4
.L_40:
        /*00f4*/ 	.word	index@(_Z24vector_dot_product_gpu_5PfS_S_i)
        /*00f8*/ 	.word	0x0000001e


	//----- nvinfo : EIATTR_FRAME_SIZE
	.align		4
.L_41:
        /*00fc*/ 	.byte	0x04, 0x11
        /*00fe*/ 	.short	(.L_43 - .L_42)
	.align		4
.L_42:
        /*0100*/ 	.word	index@(_Z24vector_dot_product_gpu_5PfS_S_i)
        /*0104*/ 	.word	0x00000000


	//----- nvinfo : EIATTR_MIN_STACK_SIZE
	.align		4
.L_43:
        /*0108*/ 	.byte	0x04, 0x12
        /*010a*/ 	.short	(.L_45 - .L_44)
	.align		4
.L_44:
        /*010c*/ 	.word	index@(_Z24vector_dot_product_gpu_5PfS_S_i)
        /*0110*/ 	.word	0x00000000


	//----- nvinfo : EIATTR_MIN_STACK_SIZE
	.align		4
.L_45:
        /*0114*/ 	.byte	0x04, 0x12
        /*0116*/ 	.short	(.L_47 - .L_46)
	.align		4
.L_46:
        /*0118*/ 	.word	index@(_Z26vector_dot_product_gpu_5_0PfS_S_i)
        /*011c*/ 	.word	0x00000000


	//----- nvinfo : EIATTR_MIN_STACK_SIZE
	.align		4
.L_47:
        /*0120*/ 	.byte	0x04, 0x12
        /*0122*/ 	.short	(.L_49 - .L_48)
	.align		4
.L_48:
        /*0124*/ 	.word	index@(_Z24vector_dot_product_gpu_4PfS_)
        /*0128*/ 	.word	0x00000000


	//----- nvinfo : EIATTR_MIN_STACK_SIZE
	.align		4
.L_49:
        /*012c*/ 	.byte	0x04, 0x12
        /*012e*/ 	.short	(.L_51 - .L_50)
	.align		4
.L_50:
        /*0130*/ 	.word	index@(_Z24vector_dot_product_gpu_3PfS_S_i)
        /*0134*/ 	.word	0x00000000


	//----- nvinfo : EIATTR_MIN_STACK_SIZE
	.align		4
.L_51:
        /*0138*/ 	.byte	0x04, 0x12
        /*013a*/ 	.short	(.L_53 - .L_52)
	.align		4
.L_52:
        /*013c*/ 	.word	index@(_Z24vector_dot_product_gpu_2PfS_S_i)
        /*0140*/ 	.word	0x00000000


	//----- nvinfo : EIATTR_MIN_STACK_SIZE
	.align		4
.L_53:
        /*0144*/ 	.byte	0x04, 0x12
        /*0146*/ 	.short	(.L_55 - .L_54)
	.align		4
.L_54:
        /*0148*/ 	.word	index@(_Z24vector_dot_product_gpu_1PfS_S_i)
        /*014c*/ 	.word	0x00000000


	//----- nvinfo : EIATTR_MIN_STACK_SIZE
	.align		4
.L_55:
        /*0150*/ 	.byte	0x04, 0x12
        /*0152*/ 	.short	(.L_57 - .L_56)
	.align		4
.L_56:
        /*0154*/ 	.word	index@(_Z16vector_add_gpu_4PA10_fS0_S0_ii)
        /*0158*/ 	.word	0x00000000


	//----- nvinfo : EIATTR_MIN_STACK_SIZE
	.align		4
.L_57:
        /*015c*/ 	.byte	0x04, 0x12
        /*015e*/ 	.short	(.L_59 - .L_58)
	.align		4
.L_58:
        /*0160*/ 	.word	index@(_Z16vector_add_gpu_3PfS_S_i)
        /*0164*/ 	.word	0x00000000


	//----- nvinfo : EIATTR_MIN_STACK_SIZE
	.align		4
.L_59:
        /*0168*/ 	.byte	0x04, 0x12
        /*016a*/ 	.short	(.L_61 - .L_60)
	.align		4
.L_60:
        /*016c*/ 	.word	index@(_Z16vector_add_gpu_2PfS_S_i)
        /*0170*/ 	.word	0x00000000


	//----- nvinfo : EIATTR_MIN_STACK_SIZE
	.align		4
.L_61:
        /*0174*/ 	.byte	0x04, 0x12
        /*0176*/ 	.short	(.L_63 - .L_62)
	.align		4
.L_62:
        /*0178*/ 	.word	index@(_Z16vector_add_gpu_1PfS_S_i)
        /*017c*/ 	.word	0x00000000


	//----- nvinfo : EIATTR_MIN_STACK_SIZE
	.align		4
.L_63:
        /*0180*/ 	.byte	0x04, 0x12
        /*0182*/ 	.short	(.L_65 - .L_64)
	.align		4
.L_64:
        /*0184*/ 	.word	index@(_Z9addKernelPiS_S_)
        /*0188*/ 	.word	0x00000000
.L_65:


//--------------------- .nv.compat                --------------------------
	.section	.nv.compat,"",@"SHT_CUDA_COMPAT_INFO"
	.align	4
        /*0000*/ 	.byte	0x02, 0x09, 0x00, 0x00, 0x02, 0x02, 0x01, 0x00, 0x02, 0x05, 0x05, 0x00, 0x03, 0x07, 0x01, 0x01
        /*0010*/ 	.byte	0x02, 0x03, 0x00, 0x00, 0x02, 0x06, 0x01, 0x00, 0x04, 0x0b, 0x08, 0x00, 0x01, 0x00, 0x00, 0x00
        /*0020*/ 	.byte	0x00, 0x00, 0x00, 0x00


//--------------------- .nv.info._Z24vector_dot_product_gpu_5PfS_S_i --------------------------
	.section	.nv.info._Z24vector_dot_product_gpu_5PfS_S_i,"",@"SHT_CUDA_INFO"
	.sectionflags	@""
	.align	4


	//----- nvinfo : EIATTR_CUDA_API_VERSION
	.align		4
        /*0000*/ 	.byte	0x04, 0x37
        /*0002*/ 	.short	(.L_67 - .L_66)
.L_66:
        /*0004*/ 	.word	0x00000082


	//----- nvinfo : EIATTR_KPARAM_INFO
	.align		4
.L_67:
        /*0008*/ 	.byte	0x04, 0x17
        /*000a*/ 	.short	(.L_69 - .L_68)
.L_68:
        /*000c*/ 	.word	0x00000000
        /*0010*/ 	.short	0x0003
        /*0012*/ 	.short	0x0018
        /*0014*/ 	.byte	0x00, 0xf0, 0x11, 0x00


	//----- nvinfo : EIATTR_KPARAM_INFO
	.align		4
.L_69:
        /*0018*/ 	.byte	0x04, 0x17
        /*001a*/ 	.short	(.L_71 - .L_70)
.L_70:
        /*001c*/ 	.word	0x00000000
        /*0020*/ 	.short	0x0002
        /*0022*/ 	.short	0x0010
        /*0024*/ 	.byte	0x00, 0xf5, 0x21, 0x00


	//----- nvinfo : EIATTR_KPARAM_INFO
	.align		4
.L_71:
        /*0028*/ 	.byte	0x04, 0x17
        /*002a*/ 	.short	(.L_73 - .L_72)
.L_72:
        /*002c*/ 	.word	0x00000000
        /*0030*/ 	.short	0x0001
        /*0032*/ 	.short	0x0008
        /*0034*/ 	.byte	0x00, 0xf5, 0x21, 0x00


	//----- nvinfo : EIATTR_KPARAM_INFO
	.align		4
.L_73:
        /*0038*/ 	.byte	0x04, 0x17
        /*003a*/ 	.short	(.L_75 - .L_74)
.L_74:
        /*003c*/ 	.word	0x00000000
        /*0040*/ 	.short	0x0000
        /*0042*/ 	.short	0x0000
        /*0044*/ 	.byte	0x00, 0xf5, 0x21, 0x00


	//----- nvinfo : EIATTR_SPARSE_MMA_MASK
	.align		4
.L_75:
        /*0048*/ 	.byte	0x03, 0x50
        /*004a*/ 	.short	0x0000


	//----- nvinfo : EIATTR_MAXREG_COUNT
	.align		4
        /*004c*/ 	.byte	0x03, 0x1b
        /*004e*/ 	.short	0x00ff


	//----- nvinfo : EIATTR_NUM_BARRIERS
	.align		4
        /*0050*/ 	.byte	0x02, 0x4c
        /*0052*/ 	.byte	0x01
	.zero		1


	//----- nvinfo : EIATTR_MERCURY_ISA_VERSION
	.align		4
        /*0054*/ 	.byte	0x03, 0x5f
        /*0056*/ 	.short	0x0101


	//----- nvinfo : EIATTR_VRC_CTA_INIT_COUNT
	.align		4
        /*0058*/ 	.byte	0x02, 0x4a
	.zero		1
	.zero		1


	//----- nvinfo : EIATTR_EXIT_INSTR_OFFSETS
	.align		4
        /*005c*/ 	.byte	0x04, 0x1c
        /*005e*/ 	.short	(.L_77 - .L_76)


	//   ....[0]....
.L_76:
        /*0060*/ 	.word	0x000007a0


	//   ....[1]....
        /*0064*/ 	.word	0x00000810


	//----- nvinfo : EIATTR_CRS_STACK_SIZE
	.align		4
.L_77:
        /*0068*/ 	.byte	0x04, 0x1e
        /*006a*/ 	.short	(.L_79 - .L_78)
.L_78:
        /*006c*/ 	.word	0x00000000


	//----- nvinfo : EIATTR_CBANK_PARAM_SIZE
	.align		4
.L_79:
        /*0070*/ 	.byte	0x03, 0x19
        /*0072*/ 	.short	0x001c


	//----- nvinfo : EIATTR_PARAM_CBANK
	.align		4
        /*0074*/ 	.byte	0x04, 0x0a
        /*0076*/ 	.short	(.L_81 - .L_80)
	.align		4
.L_80:
        /*0078*/ 	.word	index@(.nv.constant0._Z24vector_dot_product_gpu_5PfS_S_i)
        /*007c*/ 	.short	0x0380
        /*007e*/ 	.short	0x001c


	//----- nvinfo : EIATTR_SW_WAR
	.align		4
.L_81:
        /*0080*/ 	.byte	0x04, 0x36
        /*0082*/ 	.short	(.L_83 - .L_82)
.L_82:
        /*0084*/ 	.word	0x00000008
.L_83:


//--------------------- .nv.info._Z26vector_dot_product_gpu_5_0PfS_S_i --------------------------
	.section	.nv.info._Z26vector_dot_product_gpu_5_0PfS_S_i,"",@"SHT_CUDA_INFO"
	.sectionflags	@""
	.align	4


	//----- nvinfo : EIATTR_CUDA_API_VERSION
	.align		4
        /*0000*/ 	.byte	0x04, 0x37
        /*0002*/ 	.short	(.L_85 - .L_84)
.L_84:
        /*0004*/ 	.word	0x00000082


	//----- nvinfo : EIATTR_KPARAM_INFO
	.align		4
.L_85:
        /*0008*/ 	.byte	0x04, 0x17
        /*000a*/ 	.short	(.L_87 - .L_86)
.L_86:
        /*000c*/ 	.word	0x00000000
        /*0010*/ 	.short	0x0003
        /*0012*/ 	.short	0x0018
        /*0014*/ 	.byte	0x00, 0xf0, 0x11, 0x00


	//----- nvinfo : EIATTR_KPARAM_INFO
	.align		4
.L_87:
        /*0018*/ 	.byte	0x04, 0x17
        /*001a*/ 	.short	(.L_89 - .L_88)
.L_88:
        /*001c*/ 	.word	0x00000000
        /*0020*/ 	.short	0x0002
        /*0022*/ 	.short	0x0010
        /*0024*/ 	.byte	0x00, 0xf5, 0x21, 0x00


	//----- nvinfo : EIATTR_KPARAM_INFO
	.align		4
.L_89:
        /*0028*/ 	.byte	0x04, 0x17
        /*002a*/ 	.short	(.L_91 - .L_90)
.L_90:
        /*002c*/ 	.word	0x00000000
        /*0030*/ 	.short	0x0001
        /*0032*/ 	.short	0x0008
        /*0034*/ 	.byte	0x00, 0xf5, 0x21, 0x00


	//----- nvinfo : EIATTR_KPARAM_INFO
	.align		4
.L_91:
        /*0038*/ 	.byte	0x04, 0x17
        /*003a*/ 	.short	(.L_93 - .L_92)
.L_92:
        /*003c*/ 	.word	0x00000000
        /*0040*/ 	.short	0x0000
        /*0042*/ 	.short	0x0000
        /*0044*/ 	.byte	0x00, 0xf5, 0x21, 0x00


	//----- nvinfo : EIATTR_SPARSE_MMA_MASK
	.align		4
.L_93:
        /*0048*/ 	.byte	0x03, 0x50
        /*004a*/ 	.short	0x0000


	//----- nvinfo : EIATTR_MAXREG_COUNT
	.align		4
        /*004c*/ 	.byte	0x03, 0x1b
        /*004e*/ 	.short	0x00ff


	//----- nvinfo : EIATTR_MERCURY_ISA_VERSION
	.align		4
        /*0050*/ 	.byte	0x03, 0x5f
        /*0052*/ 	.short	0x0101


	//----- nvinfo : EIATTR_VRC_CTA_INIT_COUNT
	.align		4
        /*0054*/ 	.byte	0x02, 0x4a
	.zero		1
	.zero		1


	//----- nvinfo : EIATTR_EXIT_INSTR_OFFSETS
	.align		4
        /*0058*/ 	.byte	0x04, 0x1c
        /*005a*/ 	.short	(.L_95 - .L_94)


	//   ....[0]....
.L_94:
        /*005c*/ 	.word	0x00000680


	//----- nvinfo : EIATTR_CRS_STACK_SIZE
	.align		4
.L_95:
        /*0060*/ 	.byte	0x04, 0x1e
        /*0062*/ 	.short	(.L_97 - .L_96)
.L_96:
        /*0064*/ 	.word	0x00000000


	//----- nvinfo : EIATTR_CBANK_PARAM_SIZE
	.align		4
.L_97:
        /*0068*/ 	.byte	0x03, 0x19
        /*006a*/ 	.short	0x001c


	//----- nvinfo : EIATTR_PARAM_CBANK
	.align		4
        /*006c*/ 	.byte	0x04, 0x0a
        /*006e*/ 	.short	(.L_99 - .L_98)
	.align		4
.L_98:
        /*0070*/ 	.word	index@(.nv.constant0._Z26vector_dot_product_gpu_5_0PfS_S_i)
        /*0074*/ 	.short	0x0380
        /*0076*/ 	.short	0x001c


	//----- nvinfo : EIATTR_SW_WAR
	.align		4
.L_99:
        /*0078*/ 	.byte	0x04, 0x36
        /*007a*/ 	.short	(.L_101 - .L_100)
.L_100:
        /*007c*/ 	.word	0x00000008
.L_101:


//--------------------- .nv.info._Z24vector_dot_product_gpu_4PfS_ --------------------------
	.section	.nv.info._Z24vector_dot_product_gpu_4PfS_,"",@"SHT_CUDA_INFO"
	.sectionflags	@""
	.align	4


	//----- nvinfo : EIATTR_CUDA_API_VERSION
	.align		4
        /*0000*/ 	.byte	0x04, 0x37
        /*0002*/ 	.short	(.L_103 - .L_102)
.L_102:
        /*0004*/ 	.word	0x00000082


	//----- nvinfo : EIATTR_KPARAM_INFO
	.align		4
.L_103:
        /*0008*/ 	.byte	0x04, 0x17
        /*000a*/ 	.short	(.L_105 - .L_104)
.L_104:
        /*000c*/ 	.word	0x00000000
        /*0010*/ 	.short	0x0001
        /*0012*/ 	.short	0x0008
        /*0014*/ 	.byte	0x00, 0xf5, 0x21, 0x00


	//----- nvinfo : EIATTR_KPARAM_INFO
	.align		4
.L_105:
        /*0018*/ 	.byte	0x04, 0x17
        /*001a*/ 	.short	(.L_107 - .L_106)
.L_106:
        /*001c*/ 	.word	0x00000000
        /*0020*/ 	.short	0x0000
        /*0022*/ 	.short	0x0000
        /*0024*/ 	.byte	0x00, 0xf5, 0x21, 0x00


	//----- nvinfo : EIATTR_SPARSE_MMA_MASK
	.align		4
.L_107:
        /*0028*/ 	.byte	0x03, 0x50
        /*002a*/ 	.short	0x0000


	//----- nvinfo : EIATTR_MAXREG_COUNT
	.align		4
        /*002c*/ 	.byte	0x03, 0x1b
        /*002e*/ 	.short	0x00ff


	//----- nvinfo : EIATTR_NUM_BARRIERS
	.align		4
        /*0030*/ 	.byte	0x02, 0x4c
        /*0032*/ 	.byte	0x01
	.zero		1


	//----- nvinfo : EIATTR_MERCURY_ISA_VERSION
	.align		4
        /*0034*/ 	.byte	0x03, 0x5f
        /*0036*/ 	.short	0x0101


	//----- nvinfo : EIATTR_VRC_CTA_INIT_COUNT
	.align		4
        /*0038*/ 	.byte	0x02, 0x4a
	.zero		1
	.zero		1


	//----- nvinfo : EIATTR_EXIT_INSTR_OFFSETS
	.align		4
        /*003c*/ 	.byte	0x04, 0x1c
        /*003e*/ 	.short	(.L_109 - .L_108)


	//   ....[0]....
.L_108:
        /*0040*/ 	.word	0x000001e0


	//   ....[1]....
        /*0044*/ 	.word	0x00000220


	//----- nvinfo : EIATTR_CBANK_PARAM_SIZE
	.align		4
.L_109:
        /*0048*/ 	.byte	0x03, 0x19
        /*004a*/ 	.short	0x0010


	//----- nvinfo : EIATTR_PARAM_CBANK
	.align		4
        /*004c*/ 	.byte	0x04, 0x0a
        /*004e*/ 	.short	(.L_111 - .L_110)
	.align		4
.L_110:
        /*0050*/ 	.word	index@(.nv.constant0._Z24vector_dot_product_gpu_4PfS_)
        /*0054*/ 	.short	0x0380
        /*0056*/ 	.short	0x0010


	//----- nvinfo : EIATTR_SW_WAR
	.align		4
.L_111:
        /*0058*/ 	.byte	0x04, 0x36
        /*005a*/ 	.short	(.L_113 - .L_112)
.L_112:
        /*005c*/ 	.word	0x00000008
.L_113:


//--------------------- .nv.info._Z24vector_dot_product_gpu_3PfS_S_i --------------------------
	.section	.nv.info._Z24vector_dot_product_gpu_3PfS_S_i,"",@"SHT_CUDA_INFO"
	.sectionflags	@""
	.align	4


	//----- nvinfo : EIATTR_CUDA_API_VERSION
	.align		4
        /*0000*/ 	.byte	0x04, 0x37
        /*0002*/ 	.short	(.L_115 - .L_114)
.L_114:
        /*0004*/ 	.word	0x00000082


	//----- nvinfo : EIATTR_KPARAM_INFO
	.align		4
.L_115:
        /*0008*/ 	.byte	0x04, 0x17
        /*000a*/ 	.short	(.L_117 - .L_116)
.L_116:
        /*000c*/ 	.word	0x00000000
        /*0010*/ 	.short	0x0003
        /*0012*/ 	.short	0x0018
        /*0014*/ 	.byte	0x00, 0xf0, 0x11, 0x00


	//----- nvinfo : EIATTR_KPARAM_INFO
	.align		4
.L_117:
        /*0018*/ 	.byte	0x04, 0x17
        /*001a*/ 	.short	(.L_119 - .L_118)
.L_118:
        /*001c*/ 	.word	0x00000000
        /*0020*/ 	.short	0x0002
        /*0022*/ 	.short	0x0010
        /*0024*/ 	.byte	0x00, 0xf5, 0x21, 0x00


	//----- nvinfo : EIATTR_KPARAM_INFO
	.align		4
.L_119:
        /*0028*/ 	.byte	0x04, 0x17
        /*002a*/ 	.short	(.L_121 - .L_120)
.L_120:
        /*002c*/ 	.word	0x00000000
        /*0030*/ 	.short	0x0001
        /*0032*/ 	.short	0x0008
        /*0034*/ 	.byte	0x00, 0xf5, 0x21, 0x00


	//----- nvinfo : EIATTR_KPARAM_INFO
	.align		4
.L_121:
        /*0038*/ 	.byte	0x04, 0x17
        /*003a*/ 	.short	(.L_123 - .L_122)
.L_122:
        /*003c*/ 	.word	0x00000000
        /*0040*/ 	.short	0x0000
        /*0042*/ 	.short	0x0000
        /*0044*/ 	.byte	0x00, 0xf5, 0x21, 0x00


	//----- nvinfo : EIATTR_SPARSE_MMA_MASK
	.align		4
.L_123:
        /*0048*/ 	.byte	0x03, 0x50
        /*004a*/ 	.short	0x0000


	//----- nvinfo : EIATTR_MAXREG_COUNT
	.align		4
        /*004c*/ 	.byte	0x03, 0x1b
        /*004e*/ 	.short	0x00ff


	//----- nvinfo : EIATTR_NUM_BARRIERS
	.align		4
        /*0050*/ 	.byte	0x02, 0x4c
        /*0052*/ 	.byte	0x01
	.zero		1


	//----- nvinfo : EIATTR_MERCURY_ISA_VERSION
	.align		4
        /*0054*/ 	.byte	0x03, 0x5f
        /*0056*/ 	.short	0x0101


	//----- nvinfo : EIATTR_VRC_CTA_INIT_COUNT
	.align		4
        /*0058*/ 	.byte	0x02, 0x4a
	.zero		1
	.zero		1


	//----- nvinfo : EIATTR_EXIT_INSTR_OFFSETS
	.align		4
        /*005c*/ 	.byte	0x04, 0x1c
        /*005e*/ 	.short	(.L_125 - .L_124)


	//   ....[0]....
.L_124:
        /*0060*/ 	.word	0x00000810


	//   ....[1]....
        /*0064*/ 	.word	0x00000860


	//----- nvinfo : EIATTR_CRS_STACK_SIZE
	.align		4
.L_125:
        /*0068*/ 	.byte	0x04, 0x1e
        /*006a*/ 	.short	(.L_127 - .L_126)
.L_126:
        /*006c*/ 	.word	0x00000000


	//----- nvinfo : EIATTR_CBANK_PARAM_SIZE
	.align		4
.L_127:
        /*0070*/ 	.byte	0x03, 0x19
        /*0072*/ 	.short	0x001c


	//----- nvinfo : EIATTR_PARAM_CBANK
	.align		4
        /*0074*/ 	.byte	0x04, 0x0a
        /*0076*/ 	.short	(.L_129 - .L_128)
	.align		4
.L_128:
        /*0078*/ 	.word	index@(.nv.constant0._Z24vector_dot_product_gpu_3PfS_S_i)
        /*007c*/ 	.short	0x0380
        /*007e*/ 	.short	0x001c


	//----- nvinfo : EIATTR_SW_WAR
	.align		4
.L_129:
        /*0080*/ 	.byte	0x04, 0x36
        /*0082*/ 	.short	(.L_131 - .L_130)
.L_130:
        /*0084*/ 	.word	0x00000008
.L_131:


//--------------------- .nv.info._Z24vector_dot_product_gpu_2PfS_S_i --------------------------
	.section	.nv.info._Z24vector_dot_product_gpu_2PfS_S_i,"",@"SHT_CUDA_INFO"
	.sectionflags	@""
	.align	4


	//----- nvinfo : EIATTR_CUDA_API_VERSION
	.align		4
        /*0000*/ 	.byte	0x04, 0x37
        /*0002*/ 	.short	(.L_133 - .L_132)
.L_132:
        /*0004*/ 	.word	0x00000082


	//----- nvinfo : EIATTR_KPARAM_INFO
	.align		4
.L_133:
        /*0008*/ 	.byte	0x04, 0x17
        /*000a*/ 	.short	(.L_135 - .L_134)
.L_134:
        /*000c*/ 	.word	0x00000000
        /*0010*/ 	.short	0x0003
        /*0012*/ 	.short	0x0018
        /*0014*/ 	.byte	0x00, 0xf0, 0x11, 0x00


	//----- nvinfo : EIATTR_KPARAM_INFO
	.align		4
.L_135:
        /*0018*/ 	.byte	0x04, 0x17
        /*001a*/ 	.short	(.L_137 - .L_136)
.L_136:
        /*001c*/ 	.word	0x00000000
        /*0020*/ 	.short	0x0002
        /*0022*/ 	.short	0x0010
        /*0024*/ 	.byte	0x00, 0xf5, 0x21, 0x00


	//----- nvinfo : EIATTR_KPARAM_INFO
	.align		4
.L_137:
        /*0028*/ 	.byte	0x04, 0x17
        /*002a*/ 	.short	(.L_139 - .L_138)
.L_138:
        /*002c*/ 	.word	0x00000000
        /*0030*/ 	.short	0x0001
        /*0032*/ 	.short	0x0008
        /*0034*/ 	.byte	0x00, 0xf5, 0x21, 0x00


	//----- nvinfo : EIATTR_KPARAM_INFO
	.align		4
.L_139:
        /*0038*/ 	.byte	0x04, 0x17
        /*003a*/ 	.short	(.L_141 - .L_140)
.L_140:
        /*003c*/ 	.word	0x00000000
        /*0040*/ 	.short	0x0000
        /*0042*/ 	.short	0x0000
        /*0044*/ 	.byte	0x00, 0xf5, 0x21, 0x00


	//----- nvinfo : EIATTR_SPARSE_MMA_MASK
	.align		4
.L_141:
        /*0048*/ 	.byte	0x03, 0x50
        /*004a*/ 	.short	0x0000


	//----- nvinfo : EIATTR_MAXREG_COUNT
	.align		4
        /*004c*/ 	.byte	0x03, 0x1b
        /*004e*/ 	.short	0x00ff


	//----- nvinfo : EIATTR_NUM_BARRIERS
	.align		4
        /*0050*/ 	.byte	0x02, 0x4c
        /*0052*/ 	.byte	0x01
	.zero		1


	//----- nvinfo : EIATTR_MERCURY_ISA_VERSION
	.align		4
        /*0054*/ 	.byte	0x03, 0x5f
        /*0056*/ 	.short	0x0101


	//----- nvinfo : EIATTR_VRC_CTA_INIT_COUNT
	.align		4
        /*0058*/ 	.byte	0x02, 0x4a
	.zero		1
	.zero		1


	//----- nvinfo : EIATTR_EXIT_INSTR_OFFSETS
	.align		4
        /*005c*/ 	.byte	0x04, 0x1c
        /*005e*/ 	.short	(.L_143 - .L_142)


	//   ....[0]....
.L_142:
        /*0060*/ 	.word	0x00000850


	//   ....[1]....
        /*0064*/ 	.word	0x00000890


	//----- nvinfo : EIATTR_CRS_STACK_SIZE
	.align		4
.L_143:
        /*0068*/ 	.byte	0x04, 0x1e
        /*006a*/ 	.short	(.L_145 - .L_144)
.L_144:
        /*006c*/ 	.word	0x00000000


	//----- nvinfo : EIATTR_CBANK_PARAM_SIZE
	.align		4
.L_145:
        /*0070*/ 	.byte	0x03, 0x19
        /*0072*/ 	.short	0x001c


	//----- nvinfo : EIATTR_PARAM_CBANK
	.align		4
        /*0074*/ 	.byte	0x04, 0x0a
        /*0076*/ 	.short	(.L_147 - .L_146)
	.align		4
.L_146:
        /*0078*/ 	.word	index@(.nv.constant0._Z24vector_dot_product_gpu_2PfS_S_i)
        /*007c*/ 	.short	0x0380
        /*007e*/ 	.short	0x001c


	//----- nvinfo : EIATTR_SW_WAR
	.align		4
.L_147:
        /*0080*/ 	.byte	0x04, 0x36
        /*0082*/ 	.short	(.L_149 - .L_148)
.L_148:
        /*0084*/ 	.word	0x00000008
.L_149:


//--------------------- .nv.info._Z24vector_dot_product_gpu_1PfS_S_i --------------------------
	.section	.nv.info._Z24vector_dot_product_gpu_1PfS_S_i,"",@"SHT_CUDA_INFO"
	.sectionflags	@""
	.align	4


	//----- nvinfo : EIATTR_CUDA_API_VERSION
	.align		4
        /*0000*/ 	.byte	0x04, 0x37
        /*0002*/ 	.short	(.L_151 - .L_150)
.L_150:
        /*0004*/ 	.word	0x00000082


	//----- nvinfo : EIATTR_KPARAM_INFO
	.align		4
.L_151:
        /*0008*/ 	.byte	0x04, 0x17
        /*000a*/ 	.short	(.L_153 - .L_152)
.L_152:
        /*000c*/ 	.word	0x00000000
        /*0010*/ 	.short	0x0003
        /*0012*/ 	.short	0x0018
        /*0014*/ 	.byte	0x00, 0xf0, 0x11, 0x00


	//----- nvinfo : EIATTR_KPARAM_INFO
	.align		4
.L_153:
        /*0018*/ 	.byte	0x04, 0x17
        /*001a*/ 	.short	(.L_155 - .L_154)
.L_154:
        /*001c*/ 	.word	0x00000000
        /*0020*/ 	.short	0x0002
        /*0022*/ 	.short	0x0010
        /*0024*/ 	.byte	0x00, 0xf5, 0x21, 0x00


	//----- nvinfo : EIATTR_KPARAM_INFO
	.align		4
.L_155:
        /*0028*/ 	.byte	0x04, 0x17
        /*002a*/ 	.short	(.L_157 - .L_156)
.L_156:
        /*002c*/ 	.word	0x00000000
        /*0030*/ 	.short	0x0001
        /*0032*/ 	.short	0x0008
        /*0034*/ 	.byte	0x00, 0xf5, 0x21, 0x00


	//----- nvinfo : EIATTR_KPARAM_INFO
	.align		4
.L_157:
        /*0038*/ 	.byte	0x04, 0x17
        /*003a*/ 	.short	(.L_159 - .L_158)
.L_158:
        /*003c*/ 	.word	0x00000000
        /*0040*/ 	.short	0x0000
        /*0042*/ 	.short	0x0000
        /*0044*/ 	.byte	0x00, 0xf5, 0x21, 0x00


	//----- nvinfo : EIATTR_SPARSE_MMA_MASK
	.align		4
.L_159:
        /*0048*/ 	.byte	0x03, 0x50
        /*004a*/ 	.short	0x0000


	//----- nvinfo : EIATTR_MAXREG_COUNT
	.align		4
        /*004c*/ 	.byte	0x03, 0x1b
        /*004e*/ 	.short	0x00ff


	//----- nvinfo : EIATTR_NUM_BARRIERS
	.align		4
        /*0050*/ 	.byte	0x02, 0x4c
        /*0052*/ 	.byte	0x01
	.zero		1


	//----- nvinfo : EIATTR_MERCURY_ISA_VERSION
	.align		4
        /*0054*/ 	.byte	0x03, 0x5f
        /*0056*/ 	.short	0x0101


	//----- nvinfo : EIATTR_VRC_CTA_INIT_COUNT
	.align		4
        /*0058*/ 	.byte	0x02, 0x4a
	.zero		1
	.zero		1


	//----- nvinfo : EIATTR_EXIT_INSTR_OFFSETS
	.align		4
        /*005c*/ 	.byte	0x04, 0x1c
        /*005e*/ 	.short	(.L_161 - .L_160)


	//   ....[0]....
.L_160:
        /*0060*/ 	.word	0x00000050


	//   ....[1]....
        /*0064*/ 	.word	0x00000550


	//   ....[2]....
        /*0068*/ 	.word	0x00000af0


	//----- nvinfo : EIATTR_CRS_STACK_SIZE
	.align		4
.L_161:
        /*006c*/ 	.byte	0x04, 0x1e
        /*006e*/ 	.short	(.L_163 - .L_162)
.L_162:
        /*0070*/ 	.word	0x00000000


	//----- nvinfo : EIATTR_CBANK_PARAM_SIZE
	.align		4
.L_163:
        /*0074*/ 	.byte	0x03, 0x19
        /*0076*/ 	.short	0x001c


	//----- nvinfo : EIATTR_PARAM_CBANK
	.align		4
        /*0078*/ 	.byte	0x04, 0x0a
        /*007a*/ 	.short	(.L_165 - .L_164)
	.align		4
.L_164:
        /*007c*/ 	.word	index@(.nv.constant0._Z24vector_dot_product_gpu_1PfS_S_i)
        /*0080*/ 	.short	0x0380
        /*0082*/ 	.short	0x001c


	//----- nvinfo : EIATTR_SW_WAR
	.align		4
.L_165:
        /*0084*/ 	.byte	0x04, 0x36
        /*0086*/ 	.short	(.L_167 - .L_166)
.L_166:
        /*0088*/ 	.word	0x00000008
.L_167:


//--------------------- .nv.info._Z16vector_add_gpu_4PA10_fS0_S0_ii --------------------------
	.section	.nv.info._Z16vector_add_gpu_4PA10_fS0_S0_ii,"",@"SHT_CUDA_INFO"
	.sectionflags	@""
	.align	4


	//----- nvinfo : EIATTR_CUDA_API_VERSION
	.align		4
        /*0000*/ 	.byte	0x04, 0x37
        /*0002*/ 	.short	(.L_169 - .L_168)
.L_168:
        /*0004*/ 	.word	0x00000082


	//----- nvinfo : EIATTR_KPARAM_INFO
	.align		4
.L_169:
        /*0008*/ 	.byte	0x04, 0x17
        /*000a*/ 	.short	(.L_171 - .L_170)
.L_170:
        /*000c*/ 	.word	0x00000000
        /*0010*/ 	.short	0x0004
        /*0012*/ 	.short	0x001c
        /*0014*/ 	.byte	0x00, 0xf0, 0x11, 0x00


	//----- nvinfo : EIATTR_KPARAM_INFO
	.align		4
.L_171:
        /*0018*/ 	.byte	0x04, 0x17
        /*001a*/ 	.short	(.L_173 - .L_172)
.L_172:
        /*001c*/ 	.word	0x00000000
        /*0020*/ 	.short	0x0003
        /*0022*/ 	.short	0x0018
        /*0024*/ 	.byte	0x00, 0xf0, 0x11, 0x00


	//----- nvinfo : EIATTR_KPARAM_INFO
	.align		4
.L_173:
        /*0028*/ 	.byte	0x04, 0x17
        /*002a*/ 	.short	(.L_175 - .L_174)
.L_174:
        /*002c*/ 	.word	0x00000000
        /*0030*/ 	.short	0x0002
        /*0032*/ 	.short	0x0010
        /*0034*/ 	.byte	0x00, 0xf5, 0x21, 0x00


	//----- nvinfo : EIATTR_KPARAM_INFO
	.align		4
.L_175:
        /*0038*/ 	.byte	0x04, 0x17
        /*003a*/ 	.short	(.L_177 - .L_176)
.L_176:
        /*003c*/ 	.word	0x00000000
        /*0040*/ 	.short	0x0001
        /*0042*/ 	.short	0x0008
        /*0044*/ 	.byte	0x00, 0xf5, 0x21, 0x00


	//----- nvinfo : EIATTR_KPARAM_INFO
	.align		4
.L_177:
        /*0048*/ 	.byte	0x04, 0x17
        /*004a*/ 	.short	(.L_179 - .L_178)
.L_178:
        /*004c*/ 	.word	0x00000000
        /*0050*/ 	.short	0x0000
        /*0052*/ 	.short	0x0000
        /*0054*/ 	.byte	0x00, 0xf5, 0x21, 0x00


	//----- nvinfo : EIATTR_SPARSE_MMA_MASK
	.align		4
.L_179:
        /*0058*/ 	.byte	0x03, 0x50
        /*005a*/ 	.short	0x0000


	//----- nvinfo : EIATTR_MAXREG_COUNT
	.align		4
        /*005c*/ 	.byte	0x03, 0x1b
        /*005e*/ 	.short	0x00ff


	//----- nvinfo : EIATTR_MERCURY_ISA_VERSION
	.align		4
        /*0060*/ 	.byte	0x03, 0x5f
        /*0062*/ 	.short	0x0101


	//----- nvinfo : EIATTR_VRC_CTA_INIT_COUNT
	.align		4
        /*0064*/ 	.byte	0x02, 0x4a
	.zero		1
	.zero		1


	//----- nvinfo : EIATTR_EXIT_INSTR_OFFSETS
	.align		4
        /*0068*/ 	.byte	0x04, 0x1c
        /*006a*/ 	.short	(.L_181 - .L_180)


	//   ....[0]....
.L_180:
        /*006c*/ 	.word	0x000000c0


	//----- nvinfo : EIATTR_CBANK_PARAM_SIZE
	.align		4
.L_181:
        /*0070*/ 	.byte	0x03, 0x19
        /*0072*/ 	.short	0x0020


	//----- nvinfo : EIATTR_PARAM_CBANK
	.align		4
        /*0074*/ 	.byte	0x04, 0x0a
        /*0076*/ 	.short	(.L_183 - .L_182)
	.align		4
.L_182:
        /*0078*/ 	.word	index@(.nv.constant0._Z16vector_add_gpu_4PA10_fS0_S0_ii)
        /*007c*/ 	.short	0x0380
        /*007e*/ 	.short	0x0020


	//----- nvinfo : EIATTR_SW_WAR
	.align		4
.L_183:
        /*0080*/ 	.byte	0x04, 0x36
        /*0082*/ 	.short	(.L_185 - .L_184)
.L_184:
        /*0084*/ 	.word	0x00000008
.L_185:


//--------------------- .nv.info._Z16vector_add_gpu_3PfS_S_i --------------------------
	.section	.nv.info._Z16vector_add_gpu_3PfS_S_i,"",@"SHT_CUDA_INFO"
	.sectionflags	@""
	.align	4


	//----- nvinfo : EIATTR_CUDA_API_VERSION
	.align		4
        /*0000*/ 	.byte	0x04, 0x37
        /*0002*/ 	.short	(.L_187 - .L_186)
.L_186:
        /*0004*/ 	.word	0x00000082


	//----- nvinfo : EIATTR_KPARAM_INFO
	.align		4
.L_187:
        /*0008*/ 	.byte	0x04, 0x17
        /*000a*/ 	.short	(.L_189 - .L_188)
.L_188:
        /*000c*/ 	.word	0x00000000
        /*0010*/ 	.short	0x0003
        /*0012*/ 	.short	0x0018
        /*0014*/ 	.byte	0x00, 0xf0, 0x11, 0x00


	//----- nvinfo : EIATTR_KPARAM_INFO
	.align		4
.L_189:
        /*0018*/ 	.byte	0x04, 0x17
        /*001a*/ 	.short	(.L_191 - .L_190)
.L_190:
        /*001c*/ 	.word	0x00000000
        /*0020*/ 	.short	0x0002
        /*0022*/ 	.short	0x0010
        /*0024*/ 	.byte	0x00, 0xf5, 0x21, 0x00


	//----- nvinfo : EIATTR_KPARAM_INFO
	.align		4
.L_191:
        /*0028*/ 	.byte	0x04, 0x17
        /*002a*/ 	.short	(.L_193 - .L_192)
.L_192:
        /*002c*/ 	.word	0x00000000
        /*0030*/ 	.short	0x0001
        /*0032*/ 	.short	0x0008
        /*0034*/ 	.byte	0x00, 0xf5, 0x21, 0x00


	//----- nvinfo : EIATTR_KPARAM_INFO
	.align		4
.L_193:
        /*0038*/ 	.byte	0x04, 0x17
        /*003a*/ 	.short	(.L_195 - .L_194)
.L_194:
        /*003c*/ 	.word	0x00000000
        /*0040*/ 	.short	0x0000
        /*0042*/ 	.short	0x0000
        /*0044*/ 	.byte	0x00, 0xf5, 0x21, 0x00


	//----- nvinfo : EIATTR_SPARSE_MMA_MASK
	.align		4
.L_195:
        /*0048*/ 	.byte	0x03, 0x50
        /*004a*/ 	.short	0x0000


	//----- nvinfo : EIATTR_MAXREG_COUNT
	.align		4
        /*004c*/ 	.byte	0x03, 0x1b
        /*004e*/ 	.short	0x00ff


	//----- nvinfo : EIATTR_MERCURY_ISA_VERSION
	.align		4
        /*0050*/ 	.byte	0x03, 0x5f
        /*0052*/ 	.short	0x0101


	//----- nvinfo : EIATTR_VRC_CTA_INIT_COUNT
	.align		4
        /*0054*/ 	.byte	0x02, 0x4a
	.zero		1
	.zero		1


	//----- nvinfo : EIATTR_EXIT_INSTR_OFFSETS
	.align		4
        /*0058*/ 	.byte	0x04, 0x1c
        /*005a*/ 	.short	(.L_197 - .L_196)


	//   ....[0]....
.L_196:
        /*005c*/ 	.word	0x00000090


	//   ....[1]....
        /*0060*/ 	.word	0x000003a0


	//   ....[2]....
        /*0064*/ 	.word	0x000005d0


	//----- nvinfo : EIATTR_CRS_STACK_SIZE
	.align		4
.L_197:
        /*0068*/ 	.byte	0x04, 0x1e
        /*006a*/ 	.short	(.L_199 - .L_198)
.L_198:
        /*006c*/ 	.word	0x00000000


	//----- nvinfo : EIATTR_CBANK_PARAM_SIZE
	.align		4
.L_199:
        /*0070*/ 	.byte	0x03, 0x19
        /*0072*/ 	.short	0x001c


	//----- nvinfo : EIATTR_PARAM_CBANK
	.align		4
        /*0074*/ 	.byte	0x04, 0x0a
        /*0076*/ 	.short	(.L_201 - .L_200)
	.align		4
.L_200:
        /*0078*/ 	.word	index@(.nv.constant0._Z16vector_add_gpu_3PfS_S_i)
        /*007c*/ 	.short	0x0380
        /*007e*/ 	.short	0x001c


	//----- nvinfo : EIATTR_SW_WAR
	.align		4
.L_201:
        /*0080*/ 	.byte	0x04, 0x36
        /*0082*/ 	.short	(.L_203 - .L_202)
.L_202:
        /*0084*/ 	.word	0x00000008
.L_203:


//--------------------- .nv.info._Z16vector_add_gpu_2PfS_S_i --------------------------
	.section	.nv.info._Z16vector_add_gpu_2PfS_S_i,"",@"SHT_CUDA_INFO"
	.sectionflags	@""
	.align	4


	//----- nvinfo : EIATTR_CUDA_API_VERSION
	.align		4
        /*0000*/ 	.byte	0x04, 0x37
        /*0002*/ 	.short	(.L_205 - .L_204)
.L_204:
        /*0004*/ 	.word	0x00000082


	//----- nvinfo : EIATTR_KPARAM_INFO
	.align		4
.L_205:
        /*0008*/ 	.byte	0x04, 0x17
        /*000a*/ 	.short	(.L_207 - .L_206)
.L_206:
        /*000c*/ 	.word	0x00000000
        /*0010*/ 	.short	0x0003
        /*0012*/ 	.short	0x0018
        /*0014*/ 	.byte	0x00, 0xf0, 0x11, 0x00


	//----- nvinfo : EIATTR_KPARAM_INFO
	.align		4
.L_207:
        /*0018*/ 	.byte	0x04, 0x17
        /*001a*/ 	.short	(.L_209 - .L_208)
.L_208:
        /*001c*/ 	.word	0x00000000
        /*0020*/ 	.short	0x0002
        /*0022*/ 	.short	0x0010
        /*0024*/ 	.byte	0x00, 0xf5, 0x21, 0x00


	//----- nvinfo : EIATTR_KPARAM_INFO
	.align		4
.L_209:
        /*0028*/ 	.byte	0x04, 0x17
        /*002a*/ 	.short	(.L_211 - .L_210)
.L_210:
        /*002c*/ 	.word	0x00000000
        /*0030*/ 	.short	0x0001
        /*0032*/ 	.short	0x0008
        /*0034*/ 	.byte	0x00, 0xf5, 0x21, 0x00


	//----- nvinfo : EIATTR_KPARAM_INFO
	.align		4
.L_211:
        /*0038*/ 	.byte	0x04, 0x17
        /*003a*/ 	.short	(.L_213 - .L_212)
.L_212:
        /*003c*/ 	.word	0x00000000
        /*0040*/ 	.short	0x0000
        /*0042*/ 	.short	0x0000
        /*0044*/ 	.byte	0x00, 0xf5, 0x21, 0x00


	//----- nvinfo : EIATTR_SPARSE_MMA_MASK
	.align		4
.L_213:
        /*0048*/ 	.byte	0x03, 0x50
        /*004a*/ 	.short	0x0000


	//----- nvinfo : EIATTR_MAXREG_COUNT
	.align		4
        /*004c*/ 	.byte	0x03, 0x1b
        /*004e*/ 	.short	0x00ff


	//----- nvinfo : EIATTR_MERCURY_ISA_VERSION
	.align		4
        /*0050*/ 	.byte	0x03, 0x5f
        /*0052*/ 	.short	0x0101


	//----- nvinfo : EIATTR_VRC_CTA_INIT_COUNT
	.align		4
        /*0054*/ 	.byte	0x02, 0x4a
	.zero		1
	.zero		1


	//----- nvinfo : EIATTR_EXIT_INSTR_OFFSETS
	.align		4
        /*0058*/ 	.byte	0x04, 0x1c
        /*005a*/ 	.short	(.L_215 - .L_214)


	//   ....[0]....
.L_214:
        /*005c*/ 	.word	0x00000050


	//   ....[1]....
        /*0060*/ 	.word	0x000003a0


	//   ....[2]....
        /*0064*/ 	.word	0x00000600


	//----- nvinfo : EIATTR_CRS_STACK_SIZE
	.align		4
.L_215:
        /*0068*/ 	.byte	0x04, 0x1e
        /*006a*/ 	.short	(.L_217 - .L_216)
.L_216:
        /*006c*/ 	.word	0x00000000


	//----- nvinfo : EIATTR_CBANK_PARAM_SIZE
	.align		4
.L_217:
        /*0070*/ 	.byte	0x03, 0x19
        /*0072*/ 	.short	0x001c


	//----- nvinfo : EIATTR_PARAM_CBANK
	.align		4
        /*0074*/ 	.byte	0x04, 0x0a
        /*0076*/ 	.short	(.L_219 - .L_218)
	.align		4
.L_218:
        /*0078*/ 	.word	index@(.nv.constant0._Z16vector_add_gpu_2PfS_S_i)
        /*007c*/ 	.short	0x0380
        /*007e*/ 	.short	0x001c


	//----- nvinfo : EIATTR_SW_WAR
	.align		4
.L_219:
        /*0080*/ 	.byte	0x04, 0x36
        /*0082*/ 	.short	(.L_221 - .L_220)
.L_220:
        /*0084*/ 	.word	0x00000008
.L_221:


//--------------------- .nv.info._Z16vector_add_gpu_1PfS_S_i --------------------------
	.section	.nv.info._Z16vector_add_gpu_1PfS_S_i,"",@"SHT_CUDA_INFO"
	.sectionflags	@""
	.align	4


	//----- nvinfo : EIATTR_CUDA_API_VERSION
	.align		4
        /*0000*/ 	.byte	0x04, 0x37
        /*0002*/ 	.short	(.L_223 - .L_222)
.L_222:
        /*0004*/ 	.word	0x00000082


	//----- nvinfo : EIATTR_KPARAM_INFO
	.align		4
.L_223:
        /*0008*/ 	.byte	0x04, 0x17
        /*000a*/ 	.short	(.L_225 - .L_224)
.L_224:
        /*000c*/ 	.word	0x00000000
        /*0010*/ 	.short	0x0003
        /*0012*/ 	.short	0x0018
        /*0014*/ 	.byte	0x00, 0xf0, 0x11, 0x00


	//----- nvinfo : EIATTR_KPARAM_INFO
	.align		4
.L_225:
        /*0018*/ 	.byte	0x04, 0x17
        /*001a*/ 	.short	(.L_227 - .L_226)
.L_226:
        /*001c*/ 	.word	0x00000000
        /*0020*/ 	.short	0x0002
        /*0022*/ 	.short	0x0010
        /*0024*/ 	.byte	0x00, 0xf5, 0x21, 0x00


	//----- nvinfo : EIATTR_KPARAM_INFO
	.align		4
.L_227:
        /*0028*/ 	.byte	0x04, 0x17
        /*002a*/ 	.short	(.L_229 - .L_228)
.L_228:
        /*002c*/ 	.word	0x00000000
        /*0030*/ 	.short	0x0001
        /*0032*/ 	.short	0x0008
        /*0034*/ 	.byte	0x00, 0xf5, 0x21, 0x00


	//----- nvinfo : EIATTR_KPARAM_INFO
	.align		4
.L_229:
        /*0038*/ 	.byte	0x04, 0x17
        /*003a*/ 	.short	(.L_231 - .L_230)
.L_230:
        /*003c*/ 	.word	0x00000000
        /*0040*/ 	.short	0x0000
        /*0042*/ 	.short	0x0000
        /*0044*/ 	.byte	0x00, 0xf5, 0x21, 0x00


	//----- nvinfo : EIATTR_SPARSE_MMA_MASK
	.align		4
.L_231:
        /*0048*/ 	.byte	0x03, 0x50
        /*004a*/ 	.short	0x0000


	//----- nvinfo : EIATTR_MAXREG_COUNT
	.align		4
        /*004c*/ 	.byte	0x03, 0x1b
        /*004e*/ 	.short	0x00ff


	//----- nvinfo : EIATTR_MERCURY_ISA_VERSION
	.align		4
        /*0050*/ 	.byte	0x03, 0x5f
        /*0052*/ 	.short	0x0101


	//----- nvinfo : EIATTR_VRC_CTA_INIT_COUNT
	.align		4
        /*0054*/ 	.byte	0x02, 0x4a
	.zero		1
	.zero		1


	//----- nvinfo : EIATTR_EXIT_INSTR_OFFSETS
	.align		4
        /*0058*/ 	.byte	0x04, 0x1c
        /*005a*/ 	.short	(.L_233 - .L_232)


	//   ....[0]....
.L_232:
        /*005c*/ 	.word	0x00000030


	//   ....[1]....
        /*0060*/ 	.word	0x00000680


	//   ....[2]....
        /*0064*/ 	.word	0x00000940


	//   ....[3]....
        /*0068*/ 	.word	0x00000b00


	//   ....[4]....
        /*006c*/ 	.word	0x00000ce0


	//----- nvinfo : EIATTR_CBANK_PARAM_SIZE
	.align		4
.L_233:
        /*0070*/ 	.byte	0x03, 0x19
        /*0072*/ 	.short	0x001c


	//----- nvinfo : EIATTR_PARAM_CBANK
	.align		4
        /*0074*/ 	.byte	0x04, 0x0a
        /*0076*/ 	.short	(.L_235 - .L_234)
	.align		4
.L_234:
        /*0078*/ 	.word	index@(.nv.constant0._Z16vector_add_gpu_1PfS_S_i)
        /*007c*/ 	.short	0x0380
        /*007e*/ 	.short	0x001c


	//----- nvinfo : EIATTR_SW_WAR
	.align		4
.L_235:
        /*0080*/ 	.byte	0x04, 0x36
        /*0082*/ 	.short	(.L_237 - .L_236)
.L_236:
        /*0084*/ 	.word	0x00000008
.L_237:


//--------------------- .nv.info._Z9addKernelPiS_S_ --------------------------
	.section	.nv.info._Z9addKernelPiS_S_,"",@"SHT_CUDA_INFO"
	.sectionflags	@""
	.align	4


	//----- nvinfo : EIATTR_CUDA_API_VERSION
	.align		4
        /*0000*/ 	.byte	0x04, 0x37
        /*0002*/ 	.short	(.L_239 - .L_238)
.L_238:
        /*0004*/ 	.word	0x00000082


	//----- nvinfo : EIATTR_KPARAM_INFO
	.align		4
.L_239:
        /*0008*/ 	.byte	0x04, 0x17
        /*000a*/ 	.short	(.L_241 - .L_240)
.L_240:
        /*000c*/ 	.word	0x00000000
        /*0010*/ 	.short	0x0002
        /*0012*/ 	.short	0x0010
        /*0014*/ 	.byte	0x00, 0xf5, 0x21, 0x00


	//----- nvinfo : EIATTR_KPARAM_INFO
	.align		4
.L_241:
        /*0018*/ 	.byte	0x04, 0x17
        /*001a*/ 	.short	(.L_243 - .L_242)
.L_242:
        /*001c*/ 	.word	0x00000000
        /*0020*/ 	.short	0x0001
        /*0022*/ 	.short	0x0008
        /*0024*/ 	.byte	0x00, 0xf5, 0x21, 0x00


	//----- nvinfo : EIATTR_KPARAM_INFO
	.align		4
.L_243:
        /*0028*/ 	.byte	0x04, 0x17
        /*002a*/ 	.short	(.L_245 - .L_244)
.L_244:
        /*002c*/ 	.word	0x00000000
        /*0030*/ 	.short	0x0000
        /*0032*/ 	.short	0x0000
        /*0034*/ 	.byte	0x00, 0xf5, 0x21, 0x00


	//----- nvinfo : EIATTR_SPARSE_MMA_MASK
	.align		4
.L_245:
        /*0038*/ 	.byte	0x03, 0x50
        /*003a*/ 	.short	0x0000


	//----- nvinfo : EIATTR_MAXREG_COUNT
	.align		4
        /*003c*/ 	.byte	0x03, 0x1b
        /*003e*/ 	.short	0x00ff


	//----- nvinfo : EIATTR_MERCURY_ISA_VERSION
	.align		4
        /*0040*/ 	.byte	0x03, 0x5f
        /*0042*/ 	.short	0x0101


	//----- nvinfo : EIATTR_VRC_CTA_INIT_COUNT
	.align		4
        /*0044*/ 	.byte	0x02, 0x4a
	.zero		1
	.zero		1


	//----- nvinfo : EIATTR_EXIT_INSTR_OFFSETS
	.align		4
        /*0048*/ 	.byte	0x04, 0x1c
        /*004a*/ 	.short	(.L_247 - .L_246)


	//   ....[0]....
.L_246:
        /*004c*/ 	.word	0x000000d0


	//----- nvinfo : EIATTR_CBANK_PARAM_SIZE
	.align		4
.L_247:
        /*0050*/ 	.byte	0x03, 0x19
        /*0052*/ 	.short	0x0018


	//----- nvinfo : EIATTR_PARAM_CBANK
	.align		4
        /*0054*/ 	.byte	0x04, 0x0a
        /*0056*/ 	.short	(.L_249 - .L_248)
	.align		4
.L_248:
        /*0058*/ 	.word	index@(.nv.constant0._Z9addKernelPiS_S_)
        /*005c*/ 	.short	0x0380
        /*005e*/ 	.short	0x0018


	//----- nvinfo : EIATTR_SW_WAR
	.align		4
.L_249:
        /*0060*/ 	.byte	0x04, 0x36
        /*0062*/ 	.short	(.L_251 - .L_250)
.L_250:
        /*0064*/ 	.word	0x00000008
.L_251:


//--------------------- .nv.callgraph             --------------------------
	.section	.nv.callgraph,"",@"SHT_CUDA_CALLGRAPH"
	.align	4
	.sectionentsize	8
	.align		4
        /*0000*/ 	.word	0x00000000
	.align		4
        /*0004*/ 	.word	0xffffffff
	.align		4
        /*0008*/ 	.word	0x00000000
	.align		4
        /*000c*/ 	.word	0xfffffffe
	.align		4
        /*0010*/ 	.word	0x00000000
	.align		4
        /*0014*/ 	.word	0xfffffffd
	.align		4
        /*0018*/ 	.word	0x00000000
	.align		4
        /*001c*/ 	.word	0xfffffffc


//--------------------- .text._Z24vector_dot_product_gpu_5PfS_S_i --------------------------
	.section	.text._Z24vector_dot_product_gpu_5PfS_S_i,"ax",@progbits
	.align	128
        .global         _Z24vector_dot_product_gpu_5PfS_S_i
        .type           _Z24vector_dot_product_gpu_5PfS_S_i,@function
        .size           _Z24vector_dot_product_gpu_5PfS_S_i,(.L_x_61 - _Z24vector_dot_product_gpu_5PfS_S_i)
        .other          _Z24vector_dot_product_gpu_5PfS_S_i,@"STO_CUDA_ENTRY STV_DEFAULT"
_Z24vector_dot_product_gpu_5PfS_S_i:
.text._Z24vector_dot_product_gpu_5PfS_S_i:
[----:B------:R-:W-:Y:S01]  /*0000*/  LDC R1, c[0x0][0x37c] ;  /* 0x0000df00ff017b82 */ /* 0x000fe20000000800 */
[----:B------:R-:W0:Y:S07]  /*0010*/  S2R R0, SR_TID.X ;  /* 0x0000000000007919 */ /* 0x000e2e0000002100 */
[----:B------:R-:W0:Y:S01]  /*0020*/  S2UR UR4, SR_CTAID.X ;  /* 0x00000000000479c3 */ /* 0x000e220000002500 */
[----:B------:R-:W1:Y:S01]  /*0030*/  LDCU.64 UR6, c[0x0][0x358] ;  /* 0x00006b00ff0677ac */ /* 0x000e620008000a00 */
[----:B------:R-:W-:Y:S01]  /*0040*/  BSSY.RECONVERGENT B0, `(.L_x_0) ;  /* 0x0000061000007945 */ /* 0x000fe20003800200 */
[----:B------:R-:W-:Y:S01]  /*0050*/  IMAD.MOV.U32 R6, RZ, RZ, RZ ;  /* 0x000000ffff067224 */ /* 0x000fe200078e00ff */
[----:B------:R-:W2:Y:S04]  /*0060*/  LDCU UR8, c[0x0][0x398] ;  /* 0x00007300ff0877ac */ /* 0x000ea80008000800 */
[----:B------:R-:W3:Y:S01]  /*0070*/  LDC R5, c[0x0][0x360] ;  /* 0x0000d800ff057b82 */ /* 0x000ee20000000800 */
[----:B------:R-:W4:Y:S01]  /*0080*/  LDCU UR5, c[0x0][0x370] ;  /* 0x00006e00ff0577ac */ /* 0x000f220008000800 */
[----:B0-----:R-:W-:Y:S01]  /*0090*/  LOP3.LUT P0, RZ, R0, UR4, RZ, 0xfc, !PT ;  /* 0x0000000400ff7c12 */ /* 0x001fe2000f80fcff */
[----:B---3--:R-:W-:-:S02]  /*00a0*/  IMAD R7, R5, UR4, R0 ;  /* 0x0000000405077c24 */ /* 0x008fc4000f8e0200 */
[----:B----4-:R-:W-:-:S10]  /*00b0*/  IMAD R4, R5, UR5, RZ ;  /* 0x0000000505047c24 */ /* 0x010fd4000f8e02ff */
[----:B------:R-:W1:Y:S02]  /*00c0*/  @!P0 LDC.64 R2, c[0x0][0x390] ;  /* 0x0000e400ff028b82 */ /* 0x000e640000000a00 */
[----:B-1----:R0:W-:Y:S01]  /*00d0*/  @!P0 STG.E desc[UR6][R2.64], RZ ;  /* 0x000000ff02008986 */ /* 0x0021e2000c101906 */
[----:B--2---:R-:W-:-:S13]  /*00e0*/  ISETP.GE.AND P0, PT, R7, UR8, PT ;  /* 0x0000000807007c0c */ /* 0x004fda000bf06270 */
[----:B0-----:R-:W-:Y:S05]  /*00f0*/  @P0 BRA `(.L_x_1) ;  /* 0x0000000400540947 */ /* 0x001fea0003800000 */
[----:B------:R-:W0:Y:S01]  /*0100*/  I2F.U32.RP R10, R4 ;  /* 0x00000004000a7306 */ /* 0x000e220000209000 */
[C---:B------:R-:W-:Y:S01]  /*0110*/  IADD3 R6, PT, PT, R4.reuse, R7, RZ ;  /* 0x0000000704067210 */ /* 0x040fe20007ffe0ff */
[----:B------:R-:W-:Y:S01]  /*0120*/  IMAD.MOV R11, RZ, RZ, -R4 ;  /* 0x000000ffff0b7224 */ /* 0x000fe200078e0a04 */
[----:B------:R-:W-:Y:S01]  /*0130*/  ISETP.NE.U32.AND P2, PT, R4, RZ, PT ;  /* 0x000000ff0400720c */ /* 0x000fe20003f45070 */
[----:B------:R-:W-:Y:S01]  /*0140*/  BSSY.RECONVERGENT B1, `(.L_x_2) ;  /* 0x000002b000017945 */ /* 0x000fe20003800200 */
[C---:B------:R-:W-:Y:S02]  /*0150*/  ISETP.GE.AND P0, PT, R6.reuse, UR8, PT ;  /* 0x0000000806007c0c */ /* 0x040fe4000bf06270 */
[----:B------:R-:W-:Y:S02]  /*0160*/  VIMNMX R9, PT, PT, R6, UR8, !PT ;  /* 0x0000000806097c48 */ /* 0x000fe4000ffe0100 */
[----:B------:R-:W-:-:S04]  /*0170*/  SEL R8, RZ, 0x1, P0 ;  /* 0x00000001ff087807 */ /* 0x000fc80000000000 */
[----:B------:R-:W-:Y:S01]  /*0180*/  IADD3 R9, PT, PT, R9, -R6, -R8 ;  /* 0x8000000609097210 */ /* 0x000fe20007ffe808 */
[----:B0-----:R-:W0:Y:S02]  /*0190*/  MUFU.RCP R10, R10 ;  /* 0x0000000a000a7308 */ /* 0x001e240000001000 */
[----:B0-----:R-:W-:-:S06]  /*01a0*/  IADD3 R2, PT, PT, R10, 0xffffffe, RZ ;  /* 0x0ffffffe0a027810 */ /* 0x001fcc0007ffe0ff */
[----:B------:R0:W1:Y:S02]  /*01b0*/  F2I.FTZ.U32.TRUNC.NTZ R3, R2 ;  /* 0x0000000200037305 */ /* 0x000064000021f000 */
[----:B0-----:R-:W-:Y:S02]  /*01c0*/  IMAD.MOV.U32 R2, RZ, RZ, RZ ;  /* 0x000000ffff027224 */ /* 0x001fe400078e00ff */
[----:B-1----:R-:W-:-:S04]  /*01d0*/  IMAD R11, R11, R3, RZ ;  /* 0x000000030b0b7224 */ /* 0x002fc800078e02ff */
[----:B------:R-:W-:-:S06]  /*01e0*/  IMAD.HI.U32 R10, R3, R11, R2 ;  /* 0x0000000b030a7227 */ /* 0x000fcc00078e0002 */
[----:B------:R-:W-:-:S05]  /*01f0*/  IMAD.HI.U32 R3, R10, R9, RZ ;  /* 0x000000090a037227 */ /* 0x000fca00078e00ff */
[----:B------:R-:W-:-:S05]  /*0200*/  IADD3 R2, PT, PT, -R3, RZ, RZ ;  /* 0x000000ff03027210 */ /* 0x000fca0007ffe1ff */
[----:B------:R-:W-:-:S05]  /*0210*/  IMAD R9, R4, R2, R9 ;  /* 0x0000000204097224 */ /* 0x000fca00078e0209 */
[----:B------:R-:W-:-:S13]  /*0220*/  ISETP.GE.U32.AND P0, PT, R9, R4, PT ;  /* 0x000000040900720c */ /* 0x000fda0003f06070 */
[----:B------:R-:W-:Y:S01]  /*0230*/  @P0 IMAD.IADD R9, R9, 0x1, -R4 ;  /* 0x0000000109090824 */ /* 0x000fe200078e0a04 */
[----:B------:R-:W-:-:S04]  /*0240*/  @P0 IADD3 R3, PT, PT, R3, 0x1, RZ ;  /* 0x0000000103030810 */ /* 0x000fc80007ffe0ff */
[----:B------:R-:W-:-:S13]  /*0250*/  ISETP.GE.U32.AND P1, PT, R9, R4, PT ;  /* 0x000000040900720c */ /* 0x000fda0003f26070 */
[----:B------:R-:W-:Y:S01]  /*0260*/  @P1 VIADD R3, R3, 0x1 ;  /* 0x0000000103031836 */ /* 0x000fe20000000000 */
[----:B------:R-:W-:-:S04]  /*0270*/  @!P2 LOP3.LUT R3, RZ, R4, RZ, 0x33, !PT ;  /* 0x00000004ff03a212 */ /* 0x000fc800078e33ff */
[----:B------:R-:W-:-:S04]  /*0280*/  IADD3 R6, PT, PT, R8, R3, RZ ;  /* 0x0000000308067210 */ /* 0x000fc80007ffe0ff */
[C---:B------:R-:W-:Y:S02]  /*0290*/  LOP3.LUT R2, R6.reuse, 0x3, RZ, 0xc0, !PT ;  /* 0x0000000306027812 */ /* 0x040fe400078ec0ff */
[----:B------:R-:W-:Y:S02]  /*02a0*/  ISETP.GE.U32.AND P1, PT, R6, 0x3, PT ;  /* 0x000000030600780c */ /* 0x000fe40003f26070 */
[----:B------:R-:W-:Y:S02]  /*02b0*/  ISETP.NE.AND P0, PT, R2, 0x3, PT ;  /* 0x000000030200780c */ /* 0x000fe40003f05270 */
[----:B------:R-:W-:-:S11]  /*02c0*/  CS2R R2, SRZ ;  /* 0x0000000000027805 */ /* 0x000fd6000001ff00 */
[----:B------:R-:W-:Y:S05]  /*02d0*/  @!P0 BRA `(.L_x_3) ;  /* 0x0000000000448947 */ /* 0x000fea0003800000 */
[----:B------:R-:W0:Y:S01]  /*02e0*/  LDC.64 R8, c[0x0][0x380] ;  /* 0x0000e000ff087b82 */ /* 0x000e220000000a00 */
[----:B------:R-:W-:-:S05]  /*02f0*/  VIADD R2, R6, 0x1 ;  /* 0x0000000106027836 */ /* 0x000fca0000000000 */
[----:B------:R-:W-:Y:S02]  /*0300*/  LOP3.LUT R6, R2, 0x3, RZ, 0xc0, !PT ;  /* 0x0000000302067812 */ /* 0x000fe400078ec0ff */
[----:B------:R-:W-:Y:S01]  /*0310*/  CS2R R2, SRZ ;  /* 0x0000000000027805 */ /* 0x000fe2000001ff00 */
[----:B------:R-:W1:Y:S01]  /*0320*/  LDC.64 R10, c[0x0][0x388] ;  /* 0x0000e200ff0a7b82 */ /* 0x000e620000000a00 */
[----:B------:R-:W-:-:S07]  /*0330*/  IADD3 R6, PT, PT, -R6, RZ, RZ ;  /* 0x000000ff06067210 */ /* 0x000fce0007ffe1ff */
.L_x_4:
[----:B-1----:R-:W-:-:S04]  /*0340*/  IMAD.WIDE R12, R7, 0x4, R10 ;  /* 0x00000004070c7825 */ /* 0x002fc800078e020a */
[----:B0-----:R-:W-:Y:S02]  /*0350*/  IMAD.WIDE R14, R7, 0x4, R8 ;  /* 0x00000004070e7825 */ /* 0x001fe400078e0208 */
[----:B------:R-:W2:Y:S04]  /*0360*/  LDG.E R13, desc[UR6][R12.64] ;  /* 0x000000060c0d7981 */ /* 0x000ea8000c1e1900 */
[----:B------:R-:W2:Y:S01]  /*0370*/  LDG.E R14, desc[UR6][R14.64] ;  /* 0x000000060e0e7981 */ /* 0x000ea2000c1e1900 */
[----:B------:R-:W-:Y:S01]  /*0380*/  VIADD R6, R6, 0x1 ;  /* 0x0000000106067836 */ /* 0x000fe20000000000 */
[----:B------:R-:W-:-:S04]  /*0390*/  IADD3 R7, PT, PT, R4, R7, RZ ;  /* 0x0000000704077210 */ /* 0x000fc80007ffe0ff */
[----:B------:R-:W-:Y:S01]  /*03a0*/  ISETP.NE.AND P0, PT, R6, RZ, PT ;  /* 0x000000ff0600720c */ /* 0x000fe20003f05270 */
[----:B--2---:R-:W-:-:S06]  /*03b0*/  FMUL R16, R14, R13 ;  /* 0x0000000d0e107220 */ /* 0x004fcc0000400000 */
[----:B------:R-:W0:Y:S02]  /*03c0*/  F2F.F64.F32 R16, R16 ;  /* 0x0000001000107310 */ /* 0x000e240000201800 */
[----:B0-----:R-:W-:-:S04]  /*03d0*/  DADD R2, R16, R2 ;  /* 0x0000000010027229 */ /* 0x001fc80000000002 */
[----:B------:R-:W-:Y:S07]  /*03e0*/  @P0 BRA `(.L_x_4) ;  /* 0xfffffffc00d40947 */ /* 0x000fee000383ffff */
.L_x_3:
[----:B------:R-:W-:Y:S05]  /*03f0*/  BSYNC.RECONVERGENT B1 ;  /* 0x0000000000017941 */ /* 0x000fea0003800200 */
.L_x_2:
[----:B------:R-:W-:Y:S04]  /*0400*/  BSSY.RECONVERGENT B1, `(.L_x_5) ;  /* 0x0000023000017945 */ /* 0x000fe80003800200 */
[----:B------:R-:W-:Y:S05]  /*0410*/  @!P1 BRA `(.L_x_6) ;  /* 0x0000000000849947 */ /* 0x000fea0003800000 */
.L_x_7:
[----:B------:R-:W0:Y:S08]  /*0420*/  LDC.64 R8, c[0x0][0x380] ;  /* 0x0000e000ff087b82 */ /* 0x000e300000000a00 */
[----:B------:R-:W1:Y:S01]  /*0430*/  LDC.64 R10, c[0x0][0x388] ;  /* 0x0000e200ff0a7b82 */ /* 0x000e620000000a00 */
[----:B0-----:R-:W-:-:S05]  /*0440*/  IMAD.WIDE R20, R7, 0x4, R8 ;  /* 0x0000000407147825 */ /* 0x001fca00078e0208 */
[----:B------:R0:W2:Y:S01]  /*0450*/  LDG.E R6, desc[UR6][R20.64] ;  /* 0x0000000614067981 */ /* 0x0000a2000c1e1900 */
[----:B-1----:R-:W-:-:S05]  /*0460*/  IMAD.WIDE R22, R7, 0x4, R10 ;  /* 0x0000000407167825 */ /* 0x002fca00078e020a */
[----:B------:R-:W2:Y:S01]  /*0470*/  LDG.E R9, desc[UR6][R22.64] ;  /* 0x0000000616097981 */ /* 0x000ea2000c1e1900 */
[----:B------:R-:W-:-:S04]  /*0480*/  IMAD.WIDE R10, R4, 0x4, R20 ;  /* 0x00000004040a7825 */ /* 0x000fc800078e0214 */
[C---:B------:R-:W-:Y:S01]  /*0490*/  IMAD.WIDE R12, R4.reuse, 0x4, R22 ;  /* 0x00000004040c7825 */ /* 0x040fe200078e0216 */
[----:B------:R-:W3:Y:S04]  /*04a0*/  LDG.E R24, desc[UR6][R10.64] ;  /* 0x000000060a187981 */ /* 0x000ee8000c1e1900 */
[----:B------:R-:W3:Y:S01]  /*04b0*/  LDG.E R25, desc[UR6][R12.64] ;  /* 0x000000060c197981 */ /* 0x000ee2000c1e1900 */
[----:B------:R-:W-:-:S04]  /*04c0*/  IMAD.WIDE R14, R4, 0x4, R10 ;  /* 0x00000004040e7825 */ /* 0x000fc800078e020a */
[C---:B------:R-:W-:Y:S01]  /*04d0*/  IMAD.WIDE R16, R4.reuse, 0x4, R12 ;  /* 0x0000000404107825 */ /* 0x040fe200078e020c */
[----:B------:R-:W4:Y:S04]  /*04e0*/  LDG.E R26, desc[UR6][R14.64] ;  /* 0x000000060e1a7981 */ /* 0x000f28000c1e1900 */
[----:B------:R-:W4:Y:S01]  /*04f0*/  LDG.E R27, desc[UR6][R16.64] ;  /* 0x00000006101b7981 */ /* 0x000f22000c1e1900 */
[----:B------:R-:W-:-:S04]  /*0500*/  IMAD.WIDE R18, R4, 0x4, R14 ;  /* 0x0000000404127825 */ /* 0x000fc800078e020e */
[C---:B0-----:R-:W-:Y:S02]  /*0510*/  IMAD.WIDE R20, R4.reuse, 0x4, R16 ;  /* 0x0000000404147825 */ /* 0x041fe400078e0210 */
[----:B------:R-:W5:Y:S04]  /*0520*/  LDG.E R18, desc[UR6][R18.64] ;  /* 0x0000000612127981 */ /* 0x000f68000c1e1900 */
[----:B------:R-:W5:Y:S01]  /*0530*/  LDG.E R21, desc[UR6][R20.64] ;  /* 0x0000000614157981 */ /* 0x000f62000c1e1900 */
[----:B------:R-:W-:-:S05]  /*0540*/  IMAD R7, R4, 0x4, R7 ;  /* 0x0000000404077824 */ /* 0x000fca00078e0207 */
[----:B------:R-:W-:Y:S01]  /*0550*/  ISETP.GE.AND P0, PT, R7, UR8, PT ;  /* 0x0000000807007c0c */ /* 0x000fe2000bf06270 */
[----:B--2---:R-:W-:-:S04]  /*0560*/  FMUL R6, R6, R9 ;  /* 0x0000000906067220 */ /* 0x004fc80000400000 */
[----:B------:R-:W0:Y:S01]  /*0570*/  F2F.F64.F32 R8, R6 ;  /* 0x0000000600087310 */ /* 0x000e220000201800 */
[----:B---3--:R-:W-:-:S07]  /*0580*/  FMUL R24, R24, R25 ;  /* 0x0000001918187220 */ /* 0x008fce0000400000 */
[----:B------:R-:W1:Y:S01]  /*0590*/  F2F.F64.F32 R10, R24 ;  /* 0x00000018000a7310 */ /* 0x000e620000201800 */
[----:B----4-:R-:W-:Y:S01]  /*05a0*/  FMUL R26, R26, R27 ;  /* 0x0000001b1a1a7220 */ /* 0x010fe20000400000 */
[----:B0-----:R-:W-:-:S06]  /*05b0*/  DADD R8, R8, R2 ;  /* 0x0000000008087229 */ /* 0x001fcc0000000002 */
[----:B------:R-:W0:Y:S01]  /*05c0*/  F2F.F64.F32 R2, R26 ;  /* 0x0000001a00027310 */ /* 0x000e220000201800 */
[----:B-----5:R-:W-:Y:S01]  /*05d0*/  FMUL R12, R18, R21 ;  /* 0x00000015120c7220 */ /* 0x020fe20000400000 */
[----:B-1----:R-:W-:-:S06]  /*05e0*/  DADD R8, R8, R10 ;  /* 0x0000000008087229 */ /* 0x002fcc000000000a */
[----:B------:R-:W1:Y:S02]  /*05f0*/  F2F.F64.F32 R10, R12 ;  /* 0x0000000c000a7310 */ /* 0x000e640000201800 */
[----:B0-----:R-:W-:-:S08]  /*0600*/  DADD R2, R8, R2 ;  /* 0x0000000008027229 */ /* 0x001fd00000000002 */
[----:B-1----:R-:W-:Y:S01]  /*0610*/  DADD R2, R2, R10 ;  /* 0x0000000002027229 */ /* 0x002fe2000000000a */
[----:B------:R-:W-:Y:S10]  /*0620*/  @!P0 BRA `(.L_x_7) ;  /* 0xfffffffc007c8947 */ /* 0x000ff4000383ffff */
.L_x_6:
[----:B------:R-:W-:Y:S05]  /*0630*/  BSYNC.RECONVERGENT B1 ;  /* 0x0000000000017941 */ /* 0x000fea0003800200 */
.L_x_5:
[----:B------:R0:W1:Y:S02]  /*0640*/  F2F.F32.F64 R6, R2 ;  /* 0x0000000200067310 */ /* 0x0000640000301000 */
.L_x_1:
[----:B------:R-:W-:Y:S05]  /*0650*/  BSYNC.RECONVERGENT B0 ;  /* 0x0000000000007941 */ /* 0x000fea0003800200 */
.L_x_0:
[----:B------:R-:W2:Y:S01]  /*0660*/  S2UR UR5, SR_CgaCtaId ;  /* 0x00000000000579c3 */ /* 0x000ea20000008800 */
[----:B------:R-:W-:Y:S01]  /*0670*/  UMOV UR4, 0x400 ;  /* 0x0000040000047882 */ /* 0x000fe20000000000 */
[----:B------:R-:W-:Y:S02]  /*0680*/  ISETP.GE.U32.AND P1, PT, R5, 0x2, PT ;  /* 0x000000020500780c */ /* 0x000fe40003f26070 */
[----:B------:R-:W-:Y:S01]  /*0690*/  ISETP.NE.AND P0, PT, R0, RZ, PT ;  /* 0x000000ff0000720c */ /* 0x000fe20003f05270 */
[----:B--2---:R-:W-:-:S06]  /*06a0*/  ULEA UR4, UR5, UR4, 0x18 ;  /* 0x0000000405047291 */ /* 0x004fcc000f8ec0ff */
[----:B0-----:R-:W-:-:S05]  /*06b0*/  LEA R3, R0, UR4, 0x2 ;  /* 0x0000000400037c11 */ /* 0x001fca000f8e10ff */
[----:B-1----:R0:W-:Y:S01]  /*06c0*/  STS [R3], R6 ;  /* 0x0000000603007388 */ /* 0x0021e20000000800 */
[----:B------:R-:W-:Y:S06]  /*06d0*/  BAR.SYNC.DEFER_BLOCKING 0x0 ;  /* 0x0000000000007b1d */ /* 0x000fec0000010000 */
[----:B------:R-:W-:Y:S05]  /*06e0*/  @!P1 BRA `(.L_x_8) ;  /* 0x00000000002c9947 */ /* 0x000fea0003800000 */
.L_x_9:
[----:B0-----:R-:W-:-:S04]  /*06f0*/  SHF.R.U32.HI R6, RZ, 0x1, R5 ;  /* 0x00000001ff067819 */ /* 0x001fc80000011605 */
[----:B------:R-:W-:-:S13]  /*0700*/  ISETP.GE.U32.AND P1, PT, R0, R6, PT ;  /* 0x000000060000720c */ /* 0x000fda0003f26070 */
[----:B------:R-:W-:Y:S01]  /*0710*/  @!P1 LEA R2, R6, R3, 0x2 ;  /* 0x0000000306029211 */ /* 0x000fe200078e10ff */
[----:B------:R-:W-:Y:S05]  /*0720*/  @!P1 LDS R7, [R3] ;  /* 0x0000000003079984 */ /* 0x000fea0000000800 */
[----:B------:R-:W0:Y:S02]  /*0730*/  @!P1 LDS R2, [R2] ;  /* 0x0000000002029984 */ /* 0x000e240000000800 */
[----:B0-----:R-:W-:-:S05]  /*0740*/  @!P1 FADD R4, R2, R7 ;  /* 0x0000000702049221 */ /* 0x001fca0000000000 */
[----:B------:R1:W-:Y:S01]  /*0750*/  @!P1 STS [R3], R4 ;  /* 0x0000000403009388 */ /* 0x0003e20000000800 */
[----:B------:R-:W-:Y:S01]  /*0760*/  BAR.SYNC.DEFER_BLOCKING 0x0 ;  /* 0x0000000000007b1d */ /* 0x000fe20000010000 */
[----:B------:R-:W-:Y:S01]  /*0770*/  ISETP.GT.U32.AND P1, PT, R5, 0x3, PT ;  /* 0x000000030500780c */ /* 0x000fe20003f24070 */
[----:B------:R-:W-:-:S12]  /*0780*/  IMAD.MOV.U32 R5, RZ, RZ, R6 ;  /* 0x000000ffff057224 */ /* 0x000fd800078e0006 */
[----:B-1----:R-:W-:Y:S05]  /*0790*/  @P1 BRA `(.L_x_9) ;  /* 0xfffffffc00d41947 */ /* 0x002fea000383ffff */
.L_x_8:
[----:B------:R-:W-:Y:S05]  /*07a0*/  @P0 EXIT ;  /* 0x000000000000094d */ /* 0x000fea0003800000 */
[----:B------:R-:W1:Y:S01]  /*07b0*/  S2UR UR5, SR_CgaCtaId ;  /* 0x00000000000579c3 */ /* 0x000e620000008800 */
[----:B------:R-:W-:-:S07]  /*07c0*/  UMOV UR4, 0x400 ;  /* 0x0000040000047882 */ /* 0x000fce0000000000 */
[----:B0-----:R-:W0:Y:S01]  /*07d0*/  LDC.64 R2, c[0x0][0x390] ;  /* 0x0000e400ff027b82 */ /* 0x001e220000000a00 */
[----:B-1----:R-:W-:-:S09]  /*07e0*/  ULEA UR4, UR5, UR4, 0x18 ;  /* 0x0000000405047291 */ /* 0x002fd2000f8ec0ff */
[----:B------:R-:W0:Y:S04]  /*07f0*/  LDS R5, [UR4] ;  /* 0x00000004ff057984 */ /* 0x000e280008000800 */
[----:B0-----:R-:W-:Y:S01]  /*0800*/  REDG.E.ADD.F32.FTZ.RN.STRONG.GPU desc[UR6][R2.64], R5 ;  /* 0x00000005020079a6 */ /* 0x001fe2000c12f306 */
[----:B------:R-:W-:Y:S05]  /*0810*/  EXIT ;  /* 0x000000000000794d */ /* 0x000fea0003800000 */
.L_x_10:
[----:B------:R-:W-:-:S00]  /*0820*/  BRA `(.L_x_10) ;  /* 0xfffffffc00fc7947 */ /* 0x000fc0000383ffff */
[----:B------:R-:W-:-:S00]  /*0830*/  NOP ;  /* 0x0000000000007918 */ /* 0x000fc00000000000 */
        /* <DEDUP_REMOVED lines=12> */
.L_x_61:


//--------------------- .text._Z26vector_dot_product_gpu_5_0PfS_S_i --------------------------
	.section	.text._Z26vector_dot_product_gpu_5_0PfS_S_i,"ax",@progbits
	.align	128
        .global         _Z26vector_dot_product_gpu_5_0PfS_S_i
        .type           _Z26vector_dot_product_gpu_5_0PfS_S_i,@function
        .size           _Z26vector_dot_product_gpu_5_0PfS_S_i,(.L_x_62 - _Z26vector_dot_product_gpu_5_0PfS_S_i)
        .other          _Z26vector_dot_product_gpu_5_0PfS_S_i,@"STO_CUDA_ENTRY STV_DEFAULT"
_Z26vector_dot_product_gpu_5_0PfS_S_i:
.text._Z26vector_dot_product_gpu_5_0PfS_S_i:
[----:B------:R-:W-:Y:S01]  /*0000*/  LDC R1, c[0x0][0x37c] ;  /* 0x0000df00ff017b82 */ /* 0x000fe20000000800 */
[----:B------:R-:W0:Y:S07]  /*0010*/  S2R R0, SR_TID.X ;  /* 0x0000000000007919 */ /* 0x000e2e0000002100 */
[----:B------:R-:W0:Y:S01]  /*0020*/  S2UR UR6, SR_CTAID.X ;  /* 0x00000000000679c3 */ /* 0x000e220000002500 */
[----:B------:R-:W1:Y:S01]  /*0030*/  LDCU.64 UR4, c[0x0][0x358] ;  /* 0x00006b00ff0477ac */ /* 0x000e620008000a00 */
[----:B------:R-:W-:Y:S01]  /*0040*/  BSSY.RECONVERGENT B0, `(.L_x_11) ;  /* 0x0000061000007945 */ /* 0x000fe20003800200 */
[----:B------:R-:W-:Y:S01]  /*0050*/  HFMA2 R5, -RZ, RZ, 0, 0 ;  /* 0x00000000ff057431 */ /* 0x000fe200000001ff */
[----:B------:R-:W2:Y:S04]  /*0060*/  LDCU UR8, c[0x0][0x398] ;  /* 0x00007300ff0877ac */ /* 0x000ea80008000800 */
[----:B------:R-:W3:Y:S01]  /*0070*/  LDC R7, c[0x0][0x360] ;  /* 0x0000d800ff077b82 */ /* 0x000ee20000000800 */
[----:B------:R-:W4:Y:S01]  /*0080*/  LDCU UR7, c[0x0][0x370] ;  /* 0x00006e00ff0777ac */ /* 0x000f220008000800 */
[----:B0-----:R-:W-:-:S13]  /*0090*/  LOP3.LUT P0, RZ, R0, UR6, RZ, 0xfc, !PT ;  /* 0x0000000600ff7c12 */ /* 0x001fda000f80fcff */
[----:B------:R-:W1:Y:S02]  /*00a0*/  @!P0 LDC.64 R2, c[0x0][0x390] ;  /* 0x0000e400ff028b82 */ /* 0x000e640000000a00 */
[----:B-1----:R3:W-:Y:S02]  /*00b0*/  @!P0 STG.E desc[UR4][R2.64], RZ ;  /* 0x000000ff02008986 */ /* 0x0027e4000c101904 */
[C---:B---3--:R-:W-:Y:S02]  /*00c0*/  IMAD R3, R7.reuse, UR6, R0 ;  /* 0x0000000607037c24 */ /* 0x048fe4000f8e0200 */
[----:B----4-:R-:W-:-:S03]  /*00d0*/  IMAD R0, R7, UR7, RZ ;  /* 0x0000000707007c24 */ /* 0x010fc6000f8e02ff */
[----:B--2---:R-:W-:-:S13]  /*00e0*/  ISETP.GE.AND P0, PT, R3, UR8, PT ;  /* 0x0000000803007c0c */ /* 0x004fda000bf06270 */
[----:B------:R-:W-:Y:S05]  /*00f0*/  @P0 BRA `(.L_x_12) ;  /* 0x0000000400540947 */ /* 0x000fea0003800000 */
[----:B------:R-:W0:Y:S01]  /*0100*/  I2F.U32.RP R8, R0 ;  /* 0x0000000000087306 */ /* 0x000e220000209000 */
[C---:B------:R-:W-:Y:S01]  /*0110*/  IMAD.IADD R2, R0.reuse, 0x1, R3 ;  /* 0x0000000100027824 */ /* 0x040fe200078e0203 */
[----:B------:R-:W-:Y:S01]  /*0120*/  IADD3 R9, PT, PT, RZ, -R0, RZ ;  /* 0x80000000ff097210 */ /* 0x000fe20007ffe0ff */
[----:B------:R-:W-:Y:S01]  /*0130*/  BSSY.RECONVERGENT B1, `(.L_x_13) ;  /* 0x000002c000017945 */ /* 0x000fe20003800200 */
[----:B------:R-:W-:Y:S02]  /*0140*/  ISETP.NE.U32.AND P2, PT, R0, RZ, PT ;  /* 0x000000ff0000720c */ /* 0x000fe40003f45070 */
[C---:B------:R-:W-:Y:S02]  /*0150*/  ISETP.GE.AND P0, PT, R2.reuse, UR8, PT ;  /* 0x0000000802007c0c */ /* 0x040fe4000bf06270 */
[----:B------:R-:W-:Y:S02]  /*0160*/  VIMNMX R7, PT, PT, R2, UR8, !PT ;  /* 0x0000000802077c48 */ /* 0x000fe4000ffe0100 */
[----:B------:R-:W-:-:S04]  /*0170*/  SEL R6, RZ, 0x1, P0 ;  /* 0x00000001ff067807 */ /* 0x000fc80000000000 */
[----:B------:R-:W-:Y:S01]  /*0180*/  IADD3 R7, PT, PT, R7, -R2, -R6 ;  /* 0x8000000207077210 */ /* 0x000fe20007ffe806 */
[----:B0-----:R-:W0:Y:S02]  /*0190*/  MUFU.RCP R8, R8 ;  /* 0x0000000800087308 */ /* 0x001e240000001000 */
[----:B0-----:R-:W-:-:S06]  /*01a0*/  VIADD R4, R8, 0xffffffe ;  /* 0x0ffffffe08047836 */ /* 0x001fcc0000000000 */
[----:B------:R0:W1:Y:S02]  /*01b0*/  F2I.FTZ.U32.TRUNC.NTZ R5, R4 ;  /* 0x0000000400057305 */ /* 0x000064000021f000 */
[----:B0-----:R-:W-:Y:S01]  /*01c0*/  MOV R4, RZ ;  /* 0x000000ff00047202 */ /* 0x001fe20000000f00 */
[----:B-1----:R-:W-:-:S04]  /*01d0*/  IMAD R9, R9, R5, RZ ;  /* 0x0000000509097224 */ /* 0x002fc800078e02ff */
[----:B------:R-:W-:-:S06]  /*01e0*/  IMAD.HI.U32 R8, R5, R9, R4 ;  /* 0x0000000905087227 */ /* 0x000fcc00078e0004 */
[----:B------:R-:W-:-:S04]  /*01f0*/  IMAD.HI.U32 R5, R8, R7, RZ ;  /* 0x0000000708057227 */ /* 0x000fc800078e00ff */
[----:B------:R-:W-:-:S04]  /*0200*/  IMAD.MOV R2, RZ, RZ, -R5 ;  /* 0x000000ffff027224 */ /* 0x000fc800078e0a05 */
[----:B------:R-:W-:-:S05]  /*0210*/  IMAD R7, R0, R2, R7 ;  /* 0x0000000200077224 */ /* 0x000fca00078e0207 */
[----:B------:R-:W-:-:S13]  /*0220*/  ISETP.GE.U32.AND P0, PT, R7, R0, PT ;  /* 0x000000000700720c */ /* 0x000fda0003f06070 */
[----:B------:R-:W-:Y:S01]  /*0230*/  @P0 IADD3 R7, PT, PT, -R0, R7, RZ ;  /* 0x0000000700070210 */ /* 0x000fe20007ffe1ff */
[----:B------:R-:W-:-:S03]  /*0240*/  @P0 VIADD R5, R5, 0x1 ;  /* 0x0000000105050836 */ /* 0x000fc60000000000 */
[----:B------:R-:W-:-:S13]  /*0250*/  ISETP.GE.U32.AND P1, PT, R7, R0, PT ;  /* 0x000000000700720c */ /* 0x000fda0003f26070 */
[----:B------:R-:W-:Y:S02]  /*0260*/  @P1 IADD3 R5, PT, PT, R5, 0x1, RZ ;  /* 0x0000000105051810 */ /* 0x000fe40007ffe0ff */
[----:B------:R-:W-:-:S05]  /*0270*/  @!P2 LOP3.LUT R5, RZ, R0, RZ, 0x33, !PT ;  /* 0x00000000ff05a212 */ /* 0x000fca00078e33ff */
[----:B------:R-:W-:-:S05]  /*0280*/  IMAD.IADD R2, R6, 0x1, R5 ;  /* 0x0000000106027824 */ /* 0x000fca00078e0205 */
[C---:B------:R-:W-:Y:S02]  /*0290*/  LOP3.LUT R4, R2.reuse, 0x3, RZ, 0xc0, !PT ;  /* 0x0000000302047812 */ /* 0x040fe400078ec0ff */
[----:B------:R-:W-:Y:S02]  /*02a0*/  ISETP.GE.U32.AND P1, PT, R2, 0x3, PT ;  /* 0x000000030200780c */ /* 0x000fe40003f26070 */
[----:B------:R-:W-:Y:S02]  /*02b0*/  ISETP.NE.AND P0, PT, R4, 0x3, PT ;  /* 0x000000030400780c */ /* 0x000fe40003f05270 */
[----:B------:R-:W-:-:S11]  /*02c0*/  CS2R R4, SRZ ;  /* 0x0000000000047805 */ /* 0x000fd6000001ff00 */
[----:B------:R-:W-:Y:S05]  /*02d0*/  @!P0 BRA `(.L_x_14) ;  /* 0x0000000000448947 */ /* 0x000fea0003800000 */
[----:B------:R-:W0:Y:S01]  /*02e0*/  LDC.64 R6, c[0x0][0x380] ;  /* 0x0000e000ff067b82 */ /* 0x000e220000000a00 */
[----:B------:R-:W-:Y:S02]  /*02f0*/  IADD3 R2, PT, PT, R2, 0x1, RZ ;  /* 0x0000000102027810 */ /* 0x000fe40007ffe0ff */
[----:B------:R-:W-:Y:S02]  /*0300*/  CS2R R4, SRZ ;  /* 0x0000000000047805 */ /* 0x000fe4000001ff00 */
[----:B------:R-:W-:-:S03]  /*0310*/  LOP3.LUT R2, R2, 0x3, RZ, 0xc0, !PT ;  /* 0x0000000302027812 */ /* 0x000fc600078ec0ff */
[----:B------:R-:W1:Y:S01]  /*0320*/  LDC.64 R8, c[0x0][0x388] ;  /* 0x0000e200ff087b82 */ /* 0x000e620000000a00 */
[----:B------:R-:W-:-:S07]  /*0330*/  IADD3 R2, PT, PT, -R2, RZ, RZ ;  /* 0x000000ff02027210 */ /* 0x000fce0007ffe1ff */
.L_x_15:
        /* <DEDUP_REMOVED lines=11> */
.L_x_14:
[----:B------:R-:W-:Y:S05]  /*03f0*/  BSYNC.RECONVERGENT B1 ;  /* 0x0000000000017941 */ /* 0x000fea0003800200 */
.L_x_13:
[----:B------:R-:W-:Y:S04]  /*0400*/  BSSY.RECONVERGENT B1, `(.L_x_16) ;  /* 0x0000023000017945 */ /* 0x000fe80003800200 */
[----:B------:R-:W-:Y:S05]  /*0410*/  @!P1 BRA `(.L_x_17) ;  /* 0x0000000000849947 */ /* 0x000fea0003800000 */
.L_x_18:
        /* <DEDUP_REMOVED lines=8> */
[----:B------:R1:W3:Y:S04]  /*04a0*/  LDG.E R20, desc[UR4][R6.64] ;  /* 0x0000000406147981 */ /* 0x0002e8000c1e1900 */
        /* <DEDUP_REMOVED lines=9> */
[----:B------:R-:W-:-:S04]  /*0540*/  LEA R3, R0, R3, 0x2 ;  /* 0x0000000300037211 */ /* 0x000fc800078e10ff */
[----:B------:R-:W-:Y:S01]  /*0550*/  ISETP.GE.AND P0, PT, R3, UR8, PT ;  /* 0x0000000803007c0c */ /* 0x000fe2000bf06270 */
[----:B--2---:R-:W-:-:S04]  /*0560*/  FMUL R2, R2, R21 ;  /* 0x0000001502027220 */ /* 0x004fc80000400000 */
[----:B-1----:R-:W0:Y:S01]  /*0570*/  F2F.F64.F32 R6, R2 ;  /* 0x0000000200067310 */ /* 0x002e220000201800 */
        /* <DEDUP_REMOVED lines=11> */
.L_x_17:
[----:B------:R-:W-:Y:S05]  /*0630*/  BSYNC.RECONVERGENT B1 ;  /* 0x0000000000017941 */ /* 0x000fea0003800200 */
.L_x_16:
[----:B------:R0:W1:Y:S02]  /*0640*/  F2F.F32.F64 R5, R4 ;  /* 0x0000000400057310 */ /* 0x0000640000301000 */
.L_x_12:
[----:B------:R-:W-:Y:S05]  /*0650*/  BSYNC.RECONVERGENT B0 ;  /* 0x0000000000007941 */ /* 0x000fea0003800200 */
.L_x_11:
[----:B------:R-:W1:Y:S02]  /*0660*/  LDC.64 R2, c[0x0][0x390] ;  /* 0x0000e400ff027b82 */ /* 0x000e640000000a00 */
[----:B-1----:R-:W-:Y:S01]  /*0670*/  REDG.E.ADD.F32.FTZ.RN.STRONG.GPU desc[UR4][R2.64], R5 ;  /* 0x00000005020079a6 */ /* 0x002fe2000c12f304 */
[----:B------:R-:W-:Y:S05]  /*0680*/  EXIT ;  /* 0x000000000000794d */ /* 0x000fea0003800000 */
.L_x_19:
        /* <DEDUP_REMOVED lines=15> */
.L_x_62:


//--------------------- .text._Z24vector_dot_product_gpu_4PfS_ --------------------------
	.section	.text._Z24vector_dot_product_gpu_4PfS_,"ax",@progbits
	.align	128
        .global         _Z24vector_dot_product_gpu_4PfS_
        .type           _Z24vector_dot_product_gpu_4PfS_,@function
        .size           _Z24vector_dot_product_gpu_4PfS_,(.L_x_63 - _Z24vector_dot_product_gpu_4PfS_)
        .other          _Z24vector_dot_product_gpu_4PfS_,@"STO_CUDA_ENTRY STV_DEFAULT"
_Z24vector_dot_product_gpu_4PfS_:
.text._Z24vector_dot_product_gpu_4PfS_:
[----:B------:R-:W-:Y:S01]  /*0000*/  LDC R1, c[0x0][0x37c] ;  /* 0x0000df00ff017b82 */ /* 0x000fe20000000800 */
[----:B------:R-:W0:Y:S07]  /*0010*/  S2R R9, SR_TID.X ;  /* 0x0000000000097919 */ /* 0x000e2e0000002100 */
[----:B------:R-:W0:Y:S01]  /*0020*/  LDC.64 R2, c[0x0][0x380] ;  /* 0x0000e000ff027b82 */ /* 0x000e220000000a00 */
[----:B------:R-:W1:Y:S01]  /*0030*/  LDCU.64 UR6, c[0x0][0x358] ;  /* 0x00006b00ff0677ac */ /* 0x000e620008000a00 */
[----:B0-----:R-:W-:-:S06]  /*0040*/  IMAD.WIDE.U32 R2, R9, 0x4, R2 ;  /* 0x0000000409027825 */ /* 0x001fcc00078e0002 */
[----:B-1----:R-:W2:Y:S01]  /*0050*/  LDG.E R2, desc[UR6][R2.64] ;  /* 0x0000000602027981 */ /* 0x002ea2000c1e1900 */
[----:B------:R-:W0:Y:S01]  /*0060*/  S2UR UR5, SR_CgaCtaId ;  /* 0x00000000000579c3 */ /* 0x000e220000008800 */
[----:B------:R-:W-:Y:S01]  /*0070*/  UMOV UR4, 0x400 ;  /* 0x0000040000047882 */ /* 0x000fe20000000000 */
[C---:B------:R-:W-:Y:S02]  /*0080*/  ISETP.GT.U32.AND P1, PT, R9.reuse, 0x3, PT ;  /* 0x000000030900780c */ /* 0x040fe40003f24070 */
[----:B------:R-:W-:Y:S01]  /*0090*/  ISETP.GT.U32.AND P0, PT, R9, 0x1, PT ;  /* 0x000000010900780c */ /* 0x000fe20003f04070 */
[----:B0-----:R-:W-:-:S06]  /*00a0*/  ULEA UR4, UR5, UR4, 0x18 ;  /* 0x0000000405047291 */ /* 0x001fcc000f8ec0ff */
[----:B------:R-:W-:-:S05]  /*00b0*/  LEA R5, R9, UR4, 0x2 ;  /* 0x0000000409057c11 */ /* 0x000fca000f8e10ff */
[----:B--2---:R-:W-:Y:S01]  /*00c0*/  STS [R5], R2 ;  /* 0x0000000205007388 */ /* 0x004fe20000000800 */
[----:B------:R-:W-:Y:S06]  /*00d0*/  BAR.SYNC.DEFER_BLOCKING 0x0 ;  /* 0x0000000000007b1d */ /* 0x000fec0000010000 */
[----:B------:R-:W-:Y:S04]  /*00e0*/  @!P1 LDS R0, [R5+0x10] ;  /* 0x0000100005009984 */ /* 0x000fe80000000800 */
[----:B------:R-:W0:Y:S02]  /*00f0*/  @!P1 LDS R7, [R5] ;  /* 0x0000000005079984 */ /* 0x000e240000000800 */
[----:B0-----:R-:W-:-:S05]  /*0100*/  @!P1 FADD R0, R0, R7 ;  /* 0x0000000700009221 */ /* 0x001fca0000000000 */
[----:B------:R-:W-:Y:S01]  /*0110*/  @!P1 STS [R5], R0 ;  /* 0x0000000005009388 */ /* 0x000fe20000000800 */
[----:B------:R-:W-:Y:S01]  /*0120*/  BAR.SYNC.DEFER_BLOCKING 0x0 ;  /* 0x0000000000007b1d */ /* 0x000fe20000010000 */
[----:B------:R-:W-:-:S05]  /*0130*/  ISETP.NE.AND P1, PT, R9, RZ, PT ;  /* 0x000000ff0900720c */ /* 0x000fca0003f25270 */
[----:B------:R-:W-:Y:S04]  /*0140*/  @!P0 LDS R3, [R5+0x8] ;  /* 0x0000080005038984 */ /* 0x000fe80000000800 */
[----:B------:R-:W0:Y:S02]  /*0150*/  @!P0 LDS R4, [R5] ;  /* 0x0000000005048984 */ /* 0x000e240000000800 */
[----:B0-----:R-:W-:-:S05]  /*0160*/  @!P0 FADD R4, R3, R4 ;  /* 0x0000000403048221 */ /* 0x001fca0000000000 */
[----:B------:R-:W-:Y:S01]  /*0170*/  @!P0 STS [R5], R4 ;  /* 0x0000000405008388 */ /* 0x000fe20000000800 */
[----:B------:R-:W-:Y:S06]  /*0180*/  BAR.SYNC.DEFER_BLOCKING 0x0 ;  /* 0x0000000000007b1d */ /* 0x000fec0000010000 */
[----:B------:R-:W-:Y:S04]  /*0190*/  @!P1 LDS R2, [UR4+0x4] ;  /* 0x00000404ff029984 */ /* 0x000fe80008000800 */
[----:B------:R-:W0:Y:S02]  /*01a0*/  @!P1 LDS R3, [R5] ;  /* 0x0000000005039984 */ /* 0x000e240000000800 */
[----:B0-----:R-:W-:-:S05]  /*01b0*/  @!P1 FADD R2, R2, R3 ;  /* 0x0000000302029221 */ /* 0x001fca0000000000 */
[----:B------:R0:W-:Y:S01]  /*01c0*/  @!P1 STS [R5], R2 ;  /* 0x0000000205009388 */ /* 0x0001e20000000800 */
[----:B------:R-:W-:Y:S06]  /*01d0*/  BAR.SYNC.DEFER_BLOCKING 0x0 ;  /* 0x0000000000007b1d */ /* 0x000fec0000010000 */
[----:B------:R-:W-:Y:S05]  /*01e0*/  @P1 EXIT ;  /* 0x000000000000194d */ /* 0x000fea0003800000 */
[----:B0-----:R-:W0:Y:S01]  /*01f0*/  LDS R5, [UR4] ;  /* 0x00000004ff057984 */ /* 0x001e220008000800 */
[----:B------:R-:W0:Y:S03]  /*0200*/  LDC.64 R2, c[0x0][0x388] ;  /* 0x0000e200ff027b82 */ /* 0x000e260000000a00 */
[----:B0-----:R-:W-:Y:S01]  /*0210*/  STG.E desc[UR6][R2.64], R5 ;  /* 0x0000000502007986 */ /* 0x001fe2000c101906 */
[----:B------:R-:W-:Y:S05]  /*0220*/  EXIT ;  /* 0x000000000000794d */ /* 0x000fea0003800000 */
.L_x_20:
        /* <DEDUP_REMOVED lines=13> */
.L_x_63:


//--------------------- .text._Z24vector_dot_product_gpu_3PfS_S_i --------------------------
	.section	.text._Z24vector_dot_product_gpu_3PfS_S_i,"ax",@progbits
	.align	128
        .global         _Z24vector_dot_product_gpu_3PfS_S_i
        .type           _Z24vector_dot_product_gpu_3PfS_S_i,@function
        .size           _Z24vector_dot_product_gpu_3PfS_S_i,(.L_x_64 - _Z24vector_dot_product_gpu_3PfS_S_i)
        .other          _Z24vector_dot_product_gpu_3PfS_S_i,@"STO_CUDA_ENTRY STV_DEFAULT"
_Z24vector_dot_product_gpu_3PfS_S_i:
.text._Z24vector_dot_product_gpu_3PfS_S_i:
[----:B------:R-:W-:Y:S01]  /*0000*/  LDC R1, c[0x0][0x37c] ;  /* 0x0000df00ff017b82 */ /* 0x000fe20000000800 */
[----:B------:R-:W0:Y:S01]  /*0010*/  S2R R0, SR_TID.X ;  /* 0x0000000000007919 */ /* 0x000e220000002100 */
[----:B------:R-:W1:Y:S06]  /*0020*/  LDCU UR4, c[0x0][0x360] ;  /* 0x00006c00ff0477ac */ /* 0x000e6c0008000800 */
[----:B------:R-:W1:Y:S01]  /*0030*/  LDC R4, c[0x0][0x370] ;  /* 0x0000dc00ff047b82 */ /* 0x000e620000000800 */
[----:B------:R-:W-:Y:S01]  /*0040*/  BSSY.RECONVERGENT B0, `(.L_x_21) ;  /* 0x000005e000007945 */ /* 0x000fe20003800200 */
[----:B------:R-:W0:Y:S01]  /*0050*/  S2R R5, SR_CTAID.X ;  /* 0x0000000000057919 */ /* 0x000e220000002500 */
[----:B------:R-:W2:Y:S01]  /*0060*/  LDCU UR8, c[0x0][0x398] ;  /* 0x00007300ff0877ac */ /* 0x000ea20008000800 */
[----:B------:R-:W-:Y:S01]  /*0070*/  HFMA2 R2, -RZ, RZ, 0, 0 ;  /* 0x00000000ff027431 */ /* 0x000fe200000001ff */
[----:B------:R-:W3:Y:S01]  /*0080*/  LDCU.64 UR6, c[0x0][0x358] ;  /* 0x00006b00ff0677ac */ /* 0x000ee20008000a00 */
[----:B-1----:R-:W-:-:S02]  /*0090*/  IMAD R4, R4, UR4, RZ ;  /* 0x0000000404047c24 */ /* 0x002fc4000f8e02ff */
[----:B0-----:R-:W-:-:S05]  /*00a0*/  IMAD R7, R5, UR4, R0 ;  /* 0x0000000405077c24 */ /* 0x001fca000f8e0200 */
[----:B--2---:R-:W-:-:S13]  /*00b0*/  ISETP.GE.AND P0, PT, R7, UR8, PT ;  /* 0x0000000807007c0c */ /* 0x004fda000bf06270 */
[----:B---3--:R-:W-:Y:S05]  /*00c0*/  @P0 BRA `(.L_x_22) ;  /* 0x0000000400540947 */ /* 0x008fea0003800000 */
        /* <DEDUP_REMOVED lines=31> */
[----:B------:R-:W-:-:S04]  /*02c0*/  IADD3 R2, PT, PT, R6, 0x1, RZ ;  /* 0x0000000106027810 */ /* 0x000fc80007ffe0ff */
[----:B------:R-:W-:Y:S02]  /*02d0*/  LOP3.LUT R6, R2, 0x3, RZ, 0xc0, !PT ;  /* 0x0000000302067812 */ /* 0x000fe400078ec0ff */
[----:B------:R-:W-:Y:S01]  /*02e0*/  CS2R R2, SRZ ;  /* 0x0000000000027805 */ /* 0x000fe2000001ff00 */
[----:B------:R-:W1:Y:S01]  /*02f0*/  LDC.64 R10, c[0x0][0x388] ;  /* 0x0000e200ff0a7b82 */ /* 0x000e620000000a00 */
[----:B------:R-:W-:-:S07]  /*0300*/  IADD3 R6, PT, PT, -R6, RZ, RZ ;  /* 0x000000ff06067210 */ /* 0x000fce0007ffe1ff */
.L_x_25:
        /* <DEDUP_REMOVED lines=11> */
.L_x_24:
[----:B------:R-:W-:Y:S05]  /*03c0*/  BSYNC.RECONVERGENT B1 ;  /* 0x0000000000017941 */ /* 0x000fea0003800200 */
.L_x_23:
[----:B------:R-:W-:Y:S04]  /*03d0*/  BSSY.RECONVERGENT B1, `(.L_x_26) ;  /* 0x0000023000017945 */ /* 0x000fe80003800200 */
[----:B------:R-:W-:Y:S05]  /*03e0*/  @!P1 BRA `(.L_x_27) ;  /* 0x0000000000849947 */ /* 0x000fea0003800000 */
.L_x_28:
        /* <DEDUP_REMOVED lines=33> */
.L_x_27:
[----:B------:R-:W-:Y:S05]  /*0600*/  BSYNC.RECONVERGENT B1 ;  /* 0x0000000000017941 */ /* 0x000fea0003800200 */
.L_x_26:
[----:B------:R0:W1:Y:S02]  /*0610*/  F2F.F32.F64 R2, R2 ;  /* 0x0000000200027310 */ /* 0x0000640000301000 */
.L_x_22:
[----:B------:R-:W-:Y:S05]  /*0620*/  BSYNC.RECONVERGENT B0 ;  /* 0x0000000000007941 */ /* 0x000fea0003800200 */
.L_x_21:
[----:B------:R-:W2:Y:S01]  /*0630*/  S2UR UR5, SR_CgaCtaId ;  /* 0x00000000000579c3 */ /* 0x000ea20000008800 */
[----:B------:R-:W-:Y:S01]  /*0640*/  UMOV UR4, 0x400 ;  /* 0x0000040000047882 */ /* 0x000fe20000000000 */
[C---:B------:R-:W-:Y:S02]  /*0650*/  ISETP.GT.U32.AND P0, PT, R0.reuse, 0x7, PT ;  /* 0x000000070000780c */ /* 0x040fe40003f04070 */
[----:B------:R-:W-:Y:S01]  /*0660*/  ISETP.GT.U32.AND P1, PT, R0, 0x3, PT ;  /* 0x000000030000780c */ /* 0x000fe20003f24070 */
[----:B--2---:R-:W-:-:S06]  /*0670*/  ULEA UR4, UR5, UR4, 0x18 ;  /* 0x0000000405047291 */ /* 0x004fcc000f8ec0ff */
[----:B0-----:R-:W-:-:S05]  /*0680*/  LEA R3, R0, UR4, 0x2 ;  /* 0x0000000400037c11 */ /* 0x001fca000f8e10ff */
[----:B-1----:R-:W-:Y:S01]  /*0690*/  STS [R3], R2 ;  /* 0x0000000203007388 */ /* 0x002fe20000000800 */
[----:B------:R-:W-:Y:S06]  /*06a0*/  BAR.SYNC.DEFER_BLOCKING 0x0 ;  /* 0x0000000000007b1d */ /* 0x000fec0000010000 */
[----:B------:R-:W-:Y:S04]  /*06b0*/  @!P0 LDS R4, [R3+0x20] ;  /* 0x0000200003048984 */ /* 0x000fe80000000800 */
[----:B------:R-:W0:Y:S02]  /*06c0*/  @!P0 LDS R7, [R3] ;  /* 0x0000000003078984 */ /* 0x000e240000000800 */
[----:B0-----:R-:W-:-:S05]  /*06d0*/  @!P0 FADD R4, R4, R7 ;  /* 0x0000000704048221 */ /* 0x001fca0000000000 */
[----:B------:R-:W-:Y:S01]  /*06e0*/  @!P0 STS [R3], R4 ;  /* 0x0000000403008388 */ /* 0x000fe20000000800 */
[----:B------:R-:W-:Y:S01]  /*06f0*/  BAR.SYNC.DEFER_BLOCKING 0x0 ;  /* 0x0000000000007b1d */ /* 0x000fe20000010000 */
[----:B------:R-:W-:-:S05]  /*0700*/  ISETP.GT.U32.AND P0, PT, R0, 0x1, PT ;  /* 0x000000010000780c */ /* 0x000fca0003f04070 */
        /* <DEDUP_REMOVED lines=17> */
[----:B------:R-:W1:Y:S01]  /*0820*/  LDS R7, [UR4] ;  /* 0x00000004ff077984 */ /* 0x000e620008000800 */
[----:B0-----:R-:W0:Y:S02]  /*0830*/  LDC.64 R2, c[0x0][0x390] ;  /* 0x0000e400ff027b82 */ /* 0x001e240000000a00 */
[----:B0-----:R-:W-:-:S05]  /*0840*/  IMAD.WIDE.U32 R2, R5, 0x4, R2 ;  /* 0x0000000405027825 */ /* 0x001fca00078e0002 */
[----:B-1----:R-:W-:Y:S01]  /*0850*/  STG.E desc[UR6][R2.64], R7 ;  /* 0x0000000702007986 */ /* 0x002fe2000c101906 */
[----:B------:R-:W-:Y:S05]  /*0860*/  EXIT ;  /* 0x000000000000794d */ /* 0x000fea0003800000 */
.L_x_29:
        /* <DEDUP_REMOVED lines=9> */
.L_x_64:


//--------------------- .text._Z24vector_dot_product_gpu_2PfS_S_i --------------------------
	.section	.text._Z24vector_dot_product_gpu_2PfS_S_i,"ax",@progbits
	.align	128
        .global         _Z24vector_dot_product_gpu_2PfS_S_i
        .type           _Z24vector_dot_product_gpu_2PfS_S_i,@function
        .size           _Z24vector_dot_product_gpu_2PfS_S_i,(.L_x_65 - _Z24vector_dot_product_gpu_2PfS_S_i)
        .other          _Z24vector_dot_product_gpu_2PfS_S_i,@"STO_CUDA_ENTRY STV_DEFAULT"
_Z24vector_dot_product_gpu_2PfS_S_i:
.text._Z24vector_dot_product_gpu_2PfS_S_i:
[----:B------:R-:W-:Y:S01]  /*0000*/  LDC R1, c[0x0][0x37c] ;  /* 0x0000df00ff017b82 */ /* 0x000fe20000000800 */
[----:B------:R-:W0:Y:S01]  /*0010*/  S2R R0, SR_TID.X ;  /* 0x0000000000007919 */ /* 0x000e220000002100 */
[----:B------:R-:W0:Y:S06]  /*0020*/  LDCU UR8, c[0x0][0x398] ;  /* 0x00007300ff0877ac */ /* 0x000e2c0008000800 */
[----:B------:R-:W1:Y:S01]  /*0030*/  LDC R5, c[0x0][0x360] ;  /* 0x0000d800ff057b82 */ /* 0x000e620000000800 */
[----:B------:R-:W-:Y:S01]  /*0040*/  BSSY.RECONVERGENT B0, `(.L_x_30) ;  /* 0x0000062000007945 */ /* 0x000fe20003800200 */
[----:B------:R-:W-:Y:S01]  /*0050*/  IMAD.MOV.U32 R2, RZ, RZ, RZ ;  /* 0x000000ffff027224 */ /* 0x000fe200078e00ff */
[----:B------:R-:W2:Y:S01]  /*0060*/  LDCU.64 UR6, c[0x0][0x358] ;  /* 0x00006b00ff0677ac */ /* 0x000ea20008000a00 */
[----:B------:R-:W3:Y:S01]  /*0070*/  LDCU.128 UR12, c[0x0][0x380] ;  /* 0x00007000ff0c77ac */ /* 0x000ee20008000c00 */
[----:B0-----:R-:W-:-:S13]  /*0080*/  ISETP.GE.AND P0, PT, R0, UR8, PT ;  /* 0x0000000800007c0c */ /* 0x001fda000bf06270 */
[----:B--23--:R-:W-:Y:S05]  /*0090*/  @P0 BRA `(.L_x_31) ;  /* 0x0000000400700947 */ /* 0x00cfea0003800000 */
[----:B-1----:R-:W0:Y:S01]  /*00a0*/  I2F.U32.RP R8, R5 ;  /* 0x0000000500087306 */ /* 0x002e220000209000 */
[----:B------:R-:W-:Y:S01]  /*00b0*/  IMAD.IADD R4, R0, 0x1, R5 ;  /* 0x0000000100047824 */ /* 0x000fe200078e0205 */
[----:B------:R-:W-:Y:S01]  /*00c0*/  ISETP.NE.U32.AND P2, PT, R5, RZ, PT ;  /* 0x000000ff0500720c */ /* 0x000fe20003f45070 */
[----:B------:R-:W-:Y:S01]  /*00d0*/  BSSY.RECONVERGENT B1, `(.L_x_32) ;  /* 0x0000030000017945 */ /* 0x000fe20003800200 */
[----:B------:R-:W-:Y:S02]  /*00e0*/  MOV R11, R0 ;  /* 0x00000000000b7202 */ /* 0x000fe40000000f00 */
[C---:B------:R-:W-:Y:S02]  /*00f0*/  ISETP.GE.U32.AND P0, PT, R4.reuse, UR8, PT ;  /* 0x0000000804007c0c */ /* 0x040fe4000bf06070 */
[----:B------:R-:W-:Y:S01]  /*0100*/  VIMNMX.U32 R7, PT, PT, R4, UR8, !PT ;  /* 0x0000000804077c48 */ /* 0x000fe2000ffe0000 */
[----:B0-----:R-:W0:Y:S02]  /*0110*/  MUFU.RCP R8, R8 ;  /* 0x0000000800087308 */ /* 0x001e240000001000 */
[----:B0-----:R-:W-:-:S06]  /*0120*/  VIADD R2, R8, 0xffffffe ;  /* 0x0ffffffe08027836 */ /* 0x001fcc0000000000 */
[----:B------:R0:W1:Y:S02]  /*0130*/  F2I.FTZ.U32.TRUNC.NTZ R3, R2 ;  /* 0x0000000200037305 */ /* 0x000064000021f000 */
[----:B0-----:R-:W-:Y:S01]  /*0140*/  HFMA2 R2, -RZ, RZ, 0, 0 ;  /* 0x00000000ff027431 */ /* 0x001fe200000001ff */
[----:B-1----:R-:W-:-:S05]  /*0150*/  IADD3 R6, PT, PT, RZ, -R3, RZ ;  /* 0x80000003ff067210 */ /* 0x002fca0007ffe0ff */
[----:B------:R-:W-:Y:S01]  /*0160*/  IMAD R9, R6, R5, RZ ;  /* 0x0000000506097224 */ /* 0x000fe200078e02ff */
[----:B------:R-:W-:-:S03]  /*0170*/  SEL R6, RZ, 0x1, P0 ;  /* 0x00000001ff067807 */ /* 0x000fc60000000000 */
[----:B------:R-:W-:Y:S01]  /*0180*/  IMAD.HI.U32 R3, R3, R9, R2 ;  /* 0x0000000903037227 */ /* 0x000fe200078e0002 */
[----:B------:R-:W-:-:S05]  /*0190*/  IADD3 R4, PT, PT, R7, -R4, -R6 ;  /* 0x8000000407047210 */ /* 0x000fca0007ffe806 */
[----:B------:R-:W-:-:S04]  /*01a0*/  IMAD.HI.U32 R3, R3, R4, RZ ;  /* 0x0000000403037227 */ /* 0x000fc800078e00ff */
[----:B------:R-:W-:-:S04]  /*01b0*/  IMAD.MOV R2, RZ, RZ, -R3 ;  /* 0x000000ffff027224 */ /* 0x000fc800078e0a03 */
[----:B------:R-:W-:-:S05]  /*01c0*/  IMAD R4, R5, R2, R4 ;  /* 0x0000000205047224 */ /* 0x000fca00078e0204 */
[----:B------:R-:W-:-:S13]  /*01d0*/  ISETP.GE.U32.AND P0, PT, R4, R5, PT ;  /* 0x000000050400720c */ /* 0x000fda0003f06070 */
[----:B------:R-:W-:Y:S01]  /*01e0*/  @P0 IADD3 R4, PT, PT, R4, -R5, RZ ;  /* 0x8000000504040210 */ /* 0x000fe20007ffe0ff */
        /* <DEDUP_REMOVED lines=10> */
[----:B------:R-:W-:Y:S01]  /*0290*/  VIADD R6, R6, 0x1 ;  /* 0x0000000106067836 */ /* 0x000fe20000000000 */
[----:B------:R-:W-:Y:S02]  /*02a0*/  MOV R11, R0 ;  /* 0x00000000000b7202 */ /* 0x000fe40000000f00 */
[----:B------:R-:W-:Y:S02]  /*02b0*/  CS2R R2, SRZ ;  /* 0x0000000000027805 */ /* 0x000fe4000001ff00 */
[----:B------:R-:W-:Y:S01]  /*02c0*/  LOP3.LUT R4, R6, 0x3, RZ, 0xc0, !PT ;  /* 0x0000000306047812 */ /* 0x000fe200078ec0ff */
[----:B------:R-:W-:-:S04]  /*02d0*/  IMAD.WIDE.U32 R6, R0, 0x4, RZ ;  /* 0x0000000400067825 */ /* 0x000fc800078e00ff */
[----:B------:R-:W-:-:S07]  /*02e0*/  IMAD.MOV R4, RZ, RZ, -R4 ;  /* 0x000000ffff047224 */ /* 0x000fce00078e0a04 */
.L_x_34:
[C---:B------:R-:W-:Y:S02]  /*02f0*/  IADD3 R14, P2, PT, R6.reuse, UR14, RZ ;  /* 0x0000000e060e7c10 */ /* 0x040fe4000ff5e0ff */
[----:B------:R-:W-:Y:S02]  /*0300*/  IADD3 R12, P1, PT, R6, UR12, RZ ;  /* 0x0000000c060c7c10 */ /* 0x000fe4000ff3e0ff */
[C---:B------:R-:W-:Y:S02]  /*0310*/  IADD3.X R15, PT, PT, R7.reuse, UR15, RZ, P2, !PT ;  /* 0x0000000f070f7c10 */ /* 0x040fe400097fe4ff */
[----:B------:R-:W-:-:S04]  /*0320*/  IADD3.X R13, PT, PT, R7, UR13, RZ, P1, !PT ;  /* 0x0000000d070d7c10 */ /* 0x000fc80008ffe4ff */
[----:B------:R-:W2:Y:S04]  /*0330*/  LDG.E R15, desc[UR6][R14.64] ;  /* 0x000000060e0f7981 */ /* 0x000ea8000c1e1900 */
[----:B------:R-:W2:Y:S01]  /*0340*/  LDG.E R12, desc[UR6][R12.64] ;  /* 0x000000060c0c7981 */ /* 0x000ea2000c1e1900 */
[----:B------:R-:W-:-:S04]  /*0350*/  IADD3 R4, PT, PT, R4, 0x1, RZ ;  /* 0x0000000104047810 */ /* 0x000fc80007ffe0ff */
[----:B------:R-:W-:Y:S01]  /*0360*/  ISETP.NE.AND P1, PT, R4, RZ, PT ;  /* 0x000000ff0400720c */ /* 0x000fe20003f25270 */
[C---:B------:R-:W-:Y:S02]  /*0370*/  IMAD.IADD R11, R5.reuse, 0x1, R11 ;  /* 0x00000001050b7824 */ /* 0x040fe400078e020b */
[----:B------:R-:W-:-:S04]  /*0380*/  IMAD.WIDE.U32 R6, R5, 0x4, R6 ;  /* 0x0000000405067825 */ /* 0x000fc800078e0006 */
[----:B--2---:R-:W-:-:S06]  /*0390*/  FMUL R8, R12, R15 ;  /* 0x0000000f0c087220 */ /* 0x004fcc0000400000 */
[----:B------:R-:W0:Y:S02]  /*03a0*/  F2F.F64.F32 R8, R8 ;  /* 0x0000000800087310 */ /* 0x000e240000201800 */
[----:B0-----:R-:W-:Y:S01]  /*03b0*/  DADD R2, R8, R2 ;  /* 0x0000000008027229 */ /* 0x001fe20000000002 */
[----:B------:R-:W-:Y:S10]  /*03c0*/  @P1 BRA `(.L_x_34) ;  /* 0xfffffffc00c81947 */ /* 0x000ff4000383ffff */
.L_x_33:
[----:B------:R-:W-:Y:S05]  /*03d0*/  BSYNC.RECONVERGENT B1 ;  /* 0x0000000000017941 */ /* 0x000fea0003800200 */
.L_x_32:
[----:B------:R-:W-:Y:S04]  /*03e0*/  BSSY.RECONVERGENT B1, `(.L_x_35) ;  /* 0x0000026000017945 */ /* 0x000fe80003800200 */
[----:B------:R-:W-:Y:S05]  /*03f0*/  @!P0 BRA `(.L_x_36) ;  /* 0x0000000000908947 */ /* 0x000fea0003800000 */
.L_x_37:
[----:B------:R-:W0:Y:S08]  /*0400*/  LDC.64 R8, c[0x0][0x388] ;  /* 0x0000e200ff087b82 */ /* 0x000e300000000a00 */
[----:B------:R-:W1:Y:S01]  /*0410*/  LDC.64 R6, c[0x0][0x380] ;  /* 0x0000e000ff067b82 */ /* 0x000e620000000a00 */
[----:B0-----:R-:W-:-:S06]  /*0420*/  IMAD.WIDE.U32 R12, R11, 0x4, R8 ;  /* 0x000000040b0c7825 */ /* 0x001fcc00078e0008 */
[----:B------:R-:W2:Y:S01]  /*0430*/  LDG.E R13, desc[UR6][R12.64] ;  /* 0x000000060c0d7981 */ /* 0x000ea2000c1e1900 */
[----:B-1----:R-:W-:Y:S01]  /*0440*/  IMAD.WIDE.U32 R14, R11, 0x4, R6 ;  /* 0x000000040b0e7825 */ /* 0x002fe200078e0006 */
[----:B------:R-:W-:-:S04]  /*0450*/  IADD3 R11, PT, PT, R5, R11, RZ ;  /* 0x0000000b050b7210 */ /* 0x000fc80007ffe0ff */
[----:B------:R0:W2:Y:S01]  /*0460*/  LDG.E R4, desc[UR6][R14.64] ;  /* 0x000000060e047981 */ /* 0x0000a2000c1e1900 */
[----:B------:R-:W-:-:S04]  /*0470*/  IMAD.WIDE.U32 R18, R11, 0x4, R8 ;  /* 0x000000040b127825 */ /* 0x000fc800078e0008 */
[C---:B------:R-:W-:Y:S02]  /*0480*/  IMAD.WIDE.U32 R16, R11.reuse, 0x4, R6 ;  /* 0x000000040b107825 */ /* 0x040fe400078e0006 */
[----:B------:R-:W3:Y:S02]  /*0490*/  LDG.E R19, desc[UR6][R18.64] ;  /* 0x0000000612137981 */ /* 0x000ee4000c1e1900 */
[----:B------:R-:W-:Y:S02]  /*04a0*/  IMAD.IADD R11, R11, 0x1, R5 ;  /* 0x000000010b0b7824 */ /* 0x000fe400078e0205 */
[----:B------:R-:W3:Y:S02]  /*04b0*/  LDG.E R10, desc[UR6][R16.64] ;  /* 0x00000006100a7981 */ /* 0x000ee4000c1e1900 */
[----:B------:R-:W-:-:S04]  /*04c0*/  IMAD.WIDE.U32 R20, R11, 0x4, R6 ;  /* 0x000000040b147825 */ /* 0x000fc800078e0006 */
[C---:B------:R-:W-:Y:S01]  /*04d0*/  IMAD.WIDE.U32 R22, R11.reuse, 0x4, R8 ;  /* 0x000000040b167825 */ /* 0x040fe200078e0008 */
[----:B------:R-:W-:Y:S01]  /*04e0*/  IADD3 R11, PT, PT, R11, R5, RZ ;  /* 0x000000050b0b7210 */ /* 0x000fe20007ffe0ff */
[----:B------:R-:W4:Y:S04]  /*04f0*/  LDG.E R20, desc[UR6][R20.64] ;  /* 0x0000000614147981 */ /* 0x000f28000c1e1900 */
[----:B------:R-:W4:Y:S01]  /*0500*/  LDG.E R23, desc[UR6][R22.64] ;  /* 0x0000000616177981 */ /* 0x000f22000c1e1900 */
[----:B0-----:R-:W-:-:S04]  /*0510*/  IMAD.WIDE.U32 R14, R11, 0x4, R6 ;  /* 0x000000040b0e7825 */ /* 0x001fc800078e0006 */
[C---:B------:R-:W-:Y:S02]  /*0520*/  IMAD.WIDE.U32 R24, R11.reuse, 0x4, R8 ;  /* 0x000000040b187825 */ /* 0x040fe400078e0008 */
[----:B------:R-:W5:Y:S04]  /*0530*/  LDG.E R14, desc[UR6][R14.64] ;  /* 0x000000060e0e7981 */ /* 0x000f68000c1e1900 */
[----:B------:R-:W5:Y:S01]  /*0540*/  LDG.E R25, desc[UR6][R24.64] ;  /* 0x0000000618197981 */ /* 0x000f62000c1e1900 */
[----:B------:R-:W-:-:S05]  /*0550*/  IMAD.IADD R11, R11, 0x1, R5 ;  /* 0x000000010b0b7824 */ /* 0x000fca00078e0205 */
[----:B------:R-:W-:Y:S01]  /*0560*/  ISETP.GE.AND P0, PT, R11, UR8, PT ;  /* 0x000000080b007c0c */ /* 0x000fe2000bf06270 */
[----:B--2---:R-:W-:-:S04]  /*0570*/  FMUL R4, R4, R13 ;  /* 0x0000000d04047220 */ /* 0x004fc80000400000 */
[----:B------:R-:W0:Y:S01]  /*0580*/  F2F.F64.F32 R6, R4 ;  /* 0x0000000400067310 */ /* 0x000e220000201800 */
[----:B---3--:R-:W-:-:S07]  /*0590*/  FMUL R10, R10, R19 ;  /* 0x000000130a0a7220 */ /* 0x008fce0000400000 */
[----:B------:R-:W1:Y:S01]  /*05a0*/  F2F.F64.F32 R8, R10 ;  /* 0x0000000a00087310 */ /* 0x000e620000201800 */
[----:B0-----:R-:W-:Y:S01]  /*05b0*/  DADD R6, R6, R2 ;  /* 0x0000000006067229 */ /* 0x001fe20000000002 */
[----:B----4-:R-:W-:-:S06]  /*05c0*/  FMUL R12, R20, R23 ;  /* 0x00000017140c7220 */ /* 0x010fcc0000400000 */
[----:B------:R-:W0:Y:S01]  /*05d0*/  F2F.F64.F32 R2, R12 ;  /* 0x0000000c00027310 */ /* 0x000e220000201800 */
[----:B-1----:R-:W-:Y:S01]  /*05e0*/  DADD R6, R6, R8 ;  /* 0x0000000006067229 */ /* 0x002fe20000000008 */
[----:B-----5:R-:W-:-:S06]  /*05f0*/  FMUL R13, R14, R25 ;  /* 0x000000190e0d7220 */ /* 0x020fcc0000400000 */
[----:B------:R-:W1:Y:S01]  /*0600*/  F2F.F64.F32 R8, R13 ;  /* 0x0000000d00087310 */ /* 0x000e620000201800 */
[----:B0-----:R-:W-:-:S08]  /*0610*/  DADD R2, R6, R2 ;  /* 0x0000000006027229 */ /* 0x001fd00000000002 */
[----:B-1----:R-:W-:Y:S01]  /*0620*/  DADD R2, R2, R8 ;  /* 0x0000000002027229 */ /* 0x002fe20000000008 */
[----:B------:R-:W-:Y:S10]  /*0630*/  @!P0 BRA `(.L_x_37) ;  /* 0xfffffffc00708947 */ /* 0x000ff4000383ffff */
.L_x_36:
[----:B------:R-:W-:Y:S05]  /*0640*/  BSYNC.RECONVERGENT B1 ;  /* 0x0000000000017941 */ /* 0x000fea0003800200 */
.L_x_35:
[----:B------:R0:W2:Y:S02]  /*0650*/  F2F.F32.F64 R2, R2 ;  /* 0x0000000200027310 */ /* 0x0000a40000301000 */
.L_x_31:
[----:B------:R-:W-:Y:S05]  /*0660*/  BSYNC.RECONVERGENT B0 ;  /* 0x0000000000007941 */ /* 0x000fea0003800200 */
.L_x_30:
[----:B------:R-:W3:Y:S01]  /*0670*/  S2UR UR5, SR_CgaCtaId ;  /* 0x00000000000579c3 */ /* 0x000ee20000008800 */
[----:B------:R-:W-:Y:S01]  /*0680*/  UMOV UR4, 0x400 ;  /* 0x0000040000047882 */ /* 0x000fe20000000000 */
[C---:B------:R-:W-:Y:S02]  /*0690*/  ISETP.GT.U32.AND P0, PT, R0.reuse, 0x7, PT ;  /* 0x000000070000780c */ /* 0x040fe40003f04070 */
[----:B------:R-:W-:Y:S01]  /*06a0*/  ISETP.GT.U32.AND P1, PT, R0, 0x3, PT ;  /* 0x000000030000780c */ /* 0x000fe20003f24070 */
[----:B---3--:R-:W-:-:S06]  /*06b0*/  ULEA UR4, UR5, UR4, 0x18 ;  /* 0x0000000405047291 */ /* 0x008fcc000f8ec0ff */
[----:B0-----:R-:W-:-:S05]  /*06c0*/  LEA R3, R0, UR4, 0x2 ;  /* 0x0000000400037c11 */ /* 0x001fca000f8e10ff */
[----:B--2---:R-:W-:Y:S01]  /*06d0*/  STS [R3], R2 ;  /* 0x0000000203007388 */ /* 0x004fe20000000800 */
[----:B------:R-:W-:Y:S06]  /*06e0*/  BAR.SYNC.DEFER_BLOCKING 0x0 ;  /* 0x0000000000007b1d */ /* 0x000fec0000010000 */
[----:B------:R-:W-:Y:S04]  /*06f0*/  @!P0 LDS R4, [R3+0x20] ;  /* 0x0000200003048984 */ /* 0x000fe80000000800 */
[----:B-1----:R-:W0:Y:S02]  /*0700*/  @!P0 LDS R5, [R3] ;  /* 0x0000000003058984 */ /* 0x002e240000000800 */
        /* <DEDUP_REMOVED lines=22> */
[----:B0-----:R-:W1:Y:S03]  /*0870*/  LDC.64 R2, c[0x0][0x390] ;  /* 0x0000e400ff027b82 */ /* 0x001e660000000a00 */
[----:B-1----:R-:W-:Y:S01]  /*0880*/  STG.E desc[UR6][R2.64], R5 ;  /* 0x0000000502007986 */ /* 0x002fe2000c101906 */
[----:B------:R-:W-:Y:S05]  /*0890*/  EXIT ;  /* 0x000000000000794d */ /* 0x000fea0003800000 */
.L_x_38:
        /* <DEDUP_REMOVED lines=14> */
.L_x_65:


//--------------------- .text._Z24vector_dot_product_gpu_1PfS_S_i --------------------------
	.section	.text._Z24vector_dot_product_gpu_1PfS_S_i,"ax",@progbits
	.align	128
        .global         _Z24vector_dot_product_gpu_1PfS_S_i
        .type           _Z24vector_dot_product_gpu_1PfS_S_i,@function
        .size           _Z24vector_dot_product_gpu_1PfS_S_i,(.L_x_66 - _Z24vector_dot_product_gpu_1PfS_S_i)
        .other          _Z24vector_dot_product_gpu_1PfS_S_i,@"STO_CUDA_ENTRY STV_DEFAULT"
_Z24vector_dot_product_gpu_1PfS_S_i:
.text._Z24vector_dot_product_gpu_1PfS_S_i:
[----:B------:R-:W-:Y:S01]  /*0000*/  LDC R1, c[0x0][0x37c] ;  /* 0x0000df00ff017b82 */ /* 0x000fe20000000800 */
[----:B------:R-:W0:Y:S01]  /*0010*/  S2R R0, SR_TID.X ;  /* 0x0000000000007919 */ /* 0x000e220000002100 */
[----:B------:R-:W0:Y:S01]  /*0020*/  LDCU UR4, c[0x0][0x398] ;  /* 0x00007300ff0477ac */ /* 0x000e220008000800 */
[----:B------:R-:W1:Y:S01]  /*0030*/  LDCU UR6, c[0x0][0x360] ;  /* 0x00006c00ff0677ac */ /* 0x000e620008000800 */
[----:B0-----:R-:W-:-:S13]  /*0040*/  ISETP.GE.AND P0, PT, R0, UR4, PT ;  /* 0x0000000400007c0c */ /* 0x001fda000bf06270 */
[----:B-1----:R-:W-:Y:S05]  /*0050*/  @P0 EXIT ;  /* 0x000000000000094d */ /* 0x002fea0003800000 */
[----:B------:R-:W0:Y:S01]  /*0060*/  I2F.U32.RP R7, UR6 ;  /* 0x0000000600077d06 */ /* 0x000e220008209000 */
[----:B------:R-:W-:Y:S01]  /*0070*/  VIADD R3, R0, UR6 ;  /* 0x0000000600037c36 */ /* 0x000fe20008000000 */
[----:B------:R-:W-:Y:S01]  /*0080*/  ISETP.NE.U32.AND P2, PT, RZ, UR6, PT ;  /* 0x00000006ff007c0c */ /* 0x000fe2000bf45070 */
[----:B------:R-:W1:Y:S01]  /*0090*/  S2UR UR5, SR_CgaCtaId ;  /* 0x00000000000579c3 */ /* 0x000e620000008800 */
[----:B------:R-:W2:Y:S01]  /*00a0*/  LDCU.64 UR8, c[0x0][0x358] ;  /* 0x00006b00ff0877ac */ /* 0x000ea20008000a00 */
[----:B------:R-:W-:Y:S01]  /*00b0*/  IMAD.MOV.U32 R11, RZ, RZ, R0 ;  /* 0x000000ffff0b7224 */ /* 0x000fe200078e0000 */
[C---:B------:R-:W-:Y:S02]  /*00c0*/  ISETP.GE.U32.AND P0, PT, R3.reuse, UR4, PT ;  /* 0x0000000403007c0c */ /* 0x040fe4000bf06070 */
[----:B------:R-:W-:Y:S01]  /*00d0*/  VIMNMX.U32 R2, PT, PT, R3, UR4, !PT ;  /* 0x0000000403027c48 */ /* 0x000fe2000ffe0000 */
[----:B------:R-:W-:Y:S01]  /*00e0*/  UMOV UR4, 0x400 ;  /* 0x0000040000047882 */ /* 0x000fe20000000000 */
[----:B------:R-:W-:-:S04]  /*00f0*/  SEL R6, RZ, 0x1, P0 ;  /* 0x00000001ff067807 */ /* 0x000fc80000000000 */
[----:B------:R-:W-:Y:S01]  /*0100*/  IADD3 R2, PT, PT, R2, -R3, -R6 ;  /* 0x8000000302027210 */ /* 0x000fe20007ffe806 */
[----:B0-----:R-:W0:Y:S01]  /*0110*/  MUFU.RCP R7, R7 ;  /* 0x0000000700077308 */ /* 0x001e220000001000 */
[----:B-1----:R-:W-:Y:S01]  /*0120*/  ULEA UR4, UR5, UR4, 0x18 ;  /* 0x0000000405047291 */ /* 0x002fe2000f8ec0ff */
[----:B------:R-:W1:Y:S01]  /*0130*/  LDCU UR5, c[0x0][0x398] ;  /* 0x00007300ff0577ac */ /* 0x000e620008000800 */
[----:B0-----:R-:W-:-:S05]  /*0140*/  VIADD R4, R7, 0xffffffe ;  /* 0x0ffffffe07047836 */ /* 0x001fca0000000000 */
[----:B------:R0:W3:Y:S02]  /*0150*/  F2I.FTZ.U32.TRUNC.NTZ R5, R4 ;  /* 0x0000000400057305 */ /* 0x0000e4000021f000 */
[----:B0-----:R-:W-:Y:S02]  /*0160*/  IMAD.MOV.U32 R4, RZ, RZ, RZ ;  /* 0x000000ffff047224 */ /* 0x001fe400078e00ff */
[----:B---3--:R-:W-:-:S04]  /*0170*/  IMAD.MOV R9, RZ, RZ, -R5 ;  /* 0x000000ffff097224 */ /* 0x008fc800078e0a05 */
[----:B------:R-:W-:-:S04]  /*0180*/  IMAD R9, R9, UR6, RZ ;  /* 0x0000000609097c24 */ /* 0x000fc8000f8e02ff */
[----:B------:R-:W-:Y:S01]  /*0190*/  IMAD.HI.U32 R5, R5, R9, R4 ;  /* 0x0000000905057227 */ /* 0x000fe200078e0004 */
[----:B------:R-:W-:-:S05]  /*01a0*/  CS2R R8, SRZ ;  /* 0x0000000000087805 */ /* 0x000fca000001ff00 */
[----:B------:R-:W-:-:S05]  /*01b0*/  IMAD.HI.U32 R5, R5, R2, RZ ;  /* 0x0000000205057227 */ /* 0x000fca00078e00ff */
[----:B------:R-:W-:-:S05]  /*01c0*/  IADD3 R7, PT, PT, -R5, RZ, RZ ;  /* 0x000000ff05077210 */ /* 0x000fca0007ffe1ff */
[----:B------:R-:W-:-:S05]  /*01d0*/  IMAD R2, R7, UR6, R2 ;  /* 0x0000000607027c24 */ /* 0x000fca000f8e0202 */
[----:B------:R-:W-:-:S13]  /*01e0*/  ISETP.GE.U32.AND P0, PT, R2, UR6, PT ;  /* 0x0000000602007c0c */ /* 0x000fda000bf06070 */
[----:B------:R-:W-:Y:S02]  /*01f0*/  @P0 VIADD R2, R2, -UR6 ;  /* 0x8000000602020c36 */ /* 0x000fe40008000000 */
[----:B------:R-:W-:-:S03]  /*0200*/  @P0 VIADD R5, R5, 0x1 ;  /* 0x0000000105050836 */ /* 0x000fc60000000000 */
[----:B------:R-:W-:-:S13]  /*0210*/  ISETP.GE.U32.AND P1, PT, R2, UR6, PT ;  /* 0x0000000602007c0c */ /* 0x000fda000bf26070 */
[----:B------:R-:W-:Y:S01]  /*0220*/  @P1 VIADD R5, R5, 0x1 ;  /* 0x0000000105051836 */ /* 0x000fe20000000000 */
[----:B------:R-:W-:-:S04]  /*0230*/  @!P2 LOP3.LUT R5, RZ, UR6, RZ, 0x33, !PT ;  /* 0x00000006ff05ac12 */ /* 0x000fc8000f8e33ff */
[----:B------:R-:W-:-:S04]  /*0240*/  IADD3 R5, PT, PT, R6, R5, RZ ;  /* 0x0000000506057210 */ /* 0x000fc80007ffe0ff */
[C---:B------:R-:W-:Y:S02]  /*0250*/  LOP3.LUT R2, R5.reuse, 0x1, RZ, 0xc0, !PT ;  /* 0x0000000105027812 */ /* 0x040fe400078ec0ff */
[----:B------:R-:W-:Y:S02]  /*0260*/  ISETP.NE.AND P0, PT, R5, RZ, PT ;  /* 0x000000ff0500720c */ /* 0x000fe40003f05270 */
[----:B------:R-:W-:Y:S02]  /*0270*/  ISETP.NE.U32.AND P1, PT, R2, 0x1, PT ;  /* 0x000000010200780c */ /* 0x000fe40003f25070 */
[----:B------:R-:W-:-:S11]  /*0280*/  LEA R2, R0, UR4, 0x2 ;  /* 0x0000000400027c11 */ /* 0x000fd6000f8e10ff */
[----:B-12---:R-:W-:Y:S05]  /*0290*/  @!P1 BRA `(.L_x_39) ;  /* 0x0000000000ac9947 */ /* 0x006fea0003800000 */
[----:B------:R-:W0:Y:S08]  /*02a0*/  LDC.64 R4, c[0x0][0x380] ;  /* 0x0000e000ff047b82 */ /* 0x000e300000000a00 */
[----:B------:R-:W1:Y:S01]  /*02b0*/  LDC.64 R6, c[0x0][0x388] ;  /* 0x0000e200ff067b82 */ /* 0x000e620000000a00 */
[----:B0-----:R-:W-:-:S06]  /*02c0*/  IMAD.WIDE.U32 R4, R0, 0x4, R4 ;  /* 0x0000000400047825 */ /* 0x001fcc00078e0004 */
[----:B------:R-:W2:Y:S01]  /*02d0*/  LDG.E R4, desc[UR8][R4.64] ;  /* 0x0000000804047981 */ /* 0x000ea2000c1e1900 */
[----:B-1----:R-:W-:-:S06]  /*02e0*/  IMAD.WIDE.U32 R6, R0, 0x4, R6 ;  /* 0x0000000400067825 */ /* 0x002fcc00078e0006 */
[----:B------:R-:W2:Y:S01]  /*02f0*/  LDG.E R7, desc[UR8][R6.64] ;  /* 0x0000000806077981 */ /* 0x000ea2000c1e1900 */
[----:B------:R-:W-:Y:S05]  /*0300*/  WARPSYNC.ALL ;  /* 0x0000000000007948 */ /* 0x000fea0003800000 */
[----:B------:R-:W-:-:S04]  /*0310*/  LOP3.LUT R12, R0, 0x1, RZ, 0xc0, !PT ;  /* 0x00000001000c7812 */ /* 0x000fc800078ec0ff */
[----:B------:R-:W-:Y:S02]  /*0320*/  ISETP.NE.U32.AND P2, PT, R12, 0x1, PT ;  /* 0x000000010c00780c */ /* 0x000fe40003f45070 */
[----:B------:R-:W-:Y:S01]  /*0330*/  LOP3.LUT P1, RZ, R0, 0x3, RZ, 0xc0, !PT ;  /* 0x0000000300ff7812 */ /* 0x000fe2000782c0ff */
[----:B--2---:R-:W-:-:S04]  /*0340*/  FMUL R10, R4, R7 ;  /* 0x00000007040a7220 */ /* 0x004fc80000400000 */
[----:B------:R-:W0:Y:S02]  /*0350*/  F2F.F64.F32 R8, R10 ;  /* 0x0000000a00087310 */ /* 0x000e240000201800 */
[----:B0-----:R-:W-:-:S06]  /*0360*/  DADD R8, RZ, R8 ;  /* 0x00000000ff087229 */ /* 0x001fcc0000000008 */
[----:B------:R-:W0:Y:S02]  /*0370*/  F2F.F32.F64 R11, R8 ;  /* 0x00000008000b7310 */ /* 0x000e240000301000 */
[----:B0-----:R-:W-:Y:S01]  /*0380*/  STS [R2], R11 ;  /* 0x0000000b02007388 */ /* 0x001fe20000000800 */
[----:B------:R-:W-:Y:S06]  /*0390*/  BAR.SYNC.DEFER_BLOCKING 0x0 ;  /* 0x0000000000007b1d */ /* 0x000fec0000010000 */
[----:B------:R-:W-:Y:S04]  /*03a0*/  @P2 LDS R4, [R2+0x4] ;  /* 0x0000040002042984 */ /* 0x000fe80000000800 */
[----:B------:R-:W0:Y:S02]  /*03b0*/  @P2 LDS R5, [R2] ;  /* 0x0000000002052984 */ /* 0x000e240000000800 */
[----:B0-----:R-:W-:-:S05]  /*03c0*/  @P2 FADD R5, R4, R5 ;  /* 0x0000000504052221 */ /* 0x001fca0000000000 */
[----:B------:R-:W-:Y:S01]  /*03d0*/  @P2 STS [R2], R5 ;  /* 0x0000000502002388 */ /* 0x000fe20000000800 */
[----:B------:R-:W-:Y:S06]  /*03e0*/  BAR.SYNC.DEFER_BLOCKING 0x0 ;  /* 0x0000000000007b1d */ /* 0x000fec0000010000 */
[----:B------:R-:W-:Y:S04]  /*03f0*/  @!P1 LDS R4, [R2+0x8] ;  /* 0x0000080002049984 */ /* 0x000fe80000000800 */
[----:B------:R-:W0:Y:S01]  /*0400*/  @!P1 LDS R7, [R2] ;  /* 0x0000000002079984 */ /* 0x000e220000000800 */
[----:B------:R-:W-:Y:S01]  /*0410*/  LOP3.LUT P2, RZ, R0, 0x7, RZ, 0xc0, !PT ;  /* 0x0000000700ff7812 */ /* 0x000fe2000784c0ff */
[----:B0-----:R-:W-:-:S05]  /*0420*/  @!P1 FADD R7, R4, R7 ;  /* 0x0000000704079221 */ /* 0x001fca0000000000 */
[----:B------:R-:W-:Y:S01]  /*0430*/  @!P1 STS [R2], R7 ;  /* 0x0000000702009388 */ /* 0x000fe20000000800 */
        /* <DEDUP_REMOVED lines=9> */
[----:B------:R-:W-:Y:S01]  /*04d0*/  ISETP.NE.AND P2, PT, R0, RZ, PT ;  /* 0x000000ff0000720c */ /* 0x000fe20003f45270 */
[----:B0-----:R-:W-:-:S05]  /*04e0*/  @!P1 FADD R7, R4, R5 ;  /* 0x0000000504079221 */ /* 0x001fca0000000000 */
[----:B------:R-:W-:Y:S01]  /*04f0*/  @!P1 STS [R2], R7 ;  /* 0x0000000702009388 */ /* 0x000fe20000000800 */
[----:B------:R-:W-:Y:S08]  /*0500*/  BAR.SYNC.DEFER_BLOCKING 0x0 ;  /* 0x0000000000007b1d */ /* 0x000ff00000010000 */
[----:B------:R-:W0:Y:S01]  /*0510*/  @!P2 LDC.64 R4, c[0x0][0x390] ;  /* 0x0000e400ff04ab82 */ /* 0x000e220000000a00 */
[----:B------:R-:W0:Y:S01]  /*0520*/  @!P2 LDS R13, [UR4] ;  /* 0x00000004ff0da984 */ /* 0x000e220008000800 */
[----:B------:R-:W-:-:S03]  /*0530*/  IMAD.MOV.U32 R11, RZ, RZ, R3 ;  /* 0x000000ffff0b7224 */ /* 0x000fc600078e0003 */
[----:B0-----:R0:W-:Y:S04]  /*0540*/  @!P2 STG.E desc[UR8][R4.64], R13 ;  /* 0x0000000d0400a986 */ /* 0x0011e8000c101908 */
.L_x_39:
[----:B------:R-:W-:Y:S05]  /*0550*/  @!P0 EXIT ;  /* 0x000000000000894d */ /* 0x000fea0003800000 */
[----:B------:R-:W1:Y:S01]  /*0560*/  LDC.64 R6, c[0x0][0x380] ;  /* 0x0000e000ff067b82 */ /* 0x000e620000000a00 */
[C---:B------:R-:W-:Y:S02]  /*0570*/  LOP3.LUT R19, R0.reuse, 0x1, RZ, 0xc0, !PT ;  /* 0x0000000100137812 */ /* 0x040fe400078ec0ff */
[C---:B------:R-:W-:Y:S02]  /*0580*/  LOP3.LUT R20, R0.reuse, 0x3, RZ, 0xc0, !PT ;  /* 0x0000000300147812 */ /* 0x040fe400078ec0ff */
[----:B------:R-:W-:Y:S02]  /*0590*/  ISETP.NE.AND P0, PT, R19, RZ, PT ;  /* 0x000000ff1300720c */ /* 0x000fe40003f05270 */
[C---:B------:R-:W-:Y:S01]  /*05a0*/  LOP3.LUT R21, R0.reuse, 0x7, RZ, 0xc0, !PT ;  /* 0x0000000700157812 */ /* 0x040fe200078ec0ff */
[----:B0-----:R-:W0:Y:S01]  /*05b0*/  LDC.64 R4, c[0x0][0x388] ;  /* 0x0000e200ff047b82 */ /* 0x001e220000000a00 */
[----:B------:R-:W-:-:S09]  /*05c0*/  LOP3.LUT R18, R0, 0xf, RZ, 0xc0, !PT ;  /* 0x0000000f00127812 */ /* 0x000fd200078ec0ff */
.L_x_40:
[----:B-12---:R-:W-:-:S04]  /*05d0*/  IMAD.WIDE.U32 R12, R11, 0x4, R6 ;  /* 0x000000040b0c7825 */ /* 0x006fc800078e0006 */
[----:B0-----:R-:W-:Y:S02]  /*05e0*/  IMAD.WIDE.U32 R14, R11, 0x4, R4 ;  /* 0x000000040b0e7825 */ /* 0x001fe400078e0004 */
[----:B------:R-:W2:Y:S04]  /*05f0*/  LDG.E R12, desc[UR8][R12.64] ;  /* 0x000000080c0c7981 */ /* 0x000ea8000c1e1900 */
[----:B------:R-:W2:Y:S01]  /*0600*/  LDG.E R15, desc[UR8][R14.64] ;  /* 0x000000080e0f7981 */ /* 0x000ea2000c1e1900 */
[----:B------:R-:W-:Y:S05]  /*0610*/  WARPSYNC.ALL ;  /* 0x0000000000007948 */ /* 0x000fea0003800000 */
[----:B------:R-:W-:-:S02]  /*0620*/  ISETP.NE.AND P1, PT, R20, RZ, PT ;  /* 0x000000ff1400720c */ /* 0x000fc40003f25270 */
[----:B------:R-:W-:Y:S02]  /*0630*/  ISETP.NE.AND P2, PT, R21, RZ, PT ;  /* 0x000000ff1500720c */ /* 0x000fe40003f45270 */
[----:B------:R-:W-:Y:S02]  /*0640*/  ISETP.NE.AND P3, PT, R18, RZ, PT ;  /* 0x000000ff1200720c */ /* 0x000fe40003f65270 */
[----:B------:R-:W-:Y:S01]  /*0650*/  ISETP.NE.AND P4, PT, R0, RZ, PT ;  /* 0x000000ff0000720c */ /* 0x000fe20003f85270 */
[----:B--2---:R-:W-:-:S12]  /*0660*/  FMUL R16, R12, R15 ;  /* 0x0000000f0c107220 */ /* 0x004fd80000400000 */
[----:B------:R-:W-:Y:S01]  /*0670*/  @!P4 MOV R12, 0x400 ;  /* 0x00000400000cc802 */ /* 0x000fe20000000f00 */
[----:B------:R-:W0:Y:S02]  /*0680*/  F2F.F64.F32 R16, R16 ;  /* 0x0000001000107310 */ /* 0x000e240000201800 */
[----:B0-----:R-:W-:-:S06]  /*0690*/  DADD R8, R16, R8 ;  /* 0x0000000010087229 */ /* 0x001fcc0000000008 */
[----:B------:R-:W0:Y:S02]  /*06a0*/  F2F.F32.F64 R3, R8 ;  /* 0x0000000800037310 */ /* 0x000e240000301000 */
[----:B0-----:R-:W-:Y:S01]  /*06b0*/  STS [R2], R3 ;  /* 0x0000000302007388 */ /* 0x001fe20000000800 */
[----:B------:R-:W-:Y:S06]  /*06c0*/  BAR.SYNC.DEFER_BLOCKING 0x0 ;  /* 0x0000000000007b1d */ /* 0x000fec0000010000 */
[----:B------:R-:W-:Y:S04]  /*06d0*/  @!P0 LDS R10, [R2+0x4] ;  /* 0x00000400020a8984 */ /* 0x000fe80000000800 */
[----:B------:R-:W0:Y:S02]  /*06e0*/  @!P0 LDS R17, [R2] ;  /* 0x0000000002118984 */ /* 0x000e240000000800 */
[----:B0-----:R-:W-:-:S05]  /*06f0*/  @!P0 FADD R17, R10, R17 ;  /* 0x000000110a118221 */ /* 0x001fca0000000000 */
[----:B------:R-:W-:Y:S01]  /*0700*/  @!P0 STS [R2], R17 ;  /* 0x0000001102008388 */ /* 0x000fe20000000800 */
[----:B------:R-:W-:Y:S06]  /*0710*/  BAR.SYNC.DEFER_BLOCKING 0x0 ;  /* 0x0000000000007b1d */ /* 0x000fec0000010000 */
[----:B------:R-:W-:Y:S04]  /*0720*/  @!P1 LDS R10, [R2+0x8] ;  /* 0x00000800020a9984 */ /* 0x000fe80000000800 */
[----:B------:R-:W0:Y:S02]  /*0730*/  @!P1 LDS R13, [R2] ;  /* 0x00000000020d9984 */ /* 0x000e240000000800 */
[----:B0-----:R-:W-:-:S05]  /*0740*/  @!P1 FADD R13, R10, R13 ;  /* 0x0000000d0a0d9221 */ /* 0x001fca0000000000 */
[----:B------:R0:W-:Y:S01]  /*0750*/  @!P1 STS [R2], R13 ;  /* 0x0000000d02009388 */ /* 0x0001e20000000800 */
[----:B------:R-:W-:Y:S06]  /*0760*/  BAR.SYNC.DEFER_BLOCKING 0x0 ;  /* 0x0000000000007b1d */ /* 0x000fec0000010000 */
[----:B0-----:R-:W0:Y:S01]  /*0770*/  @!P4 S2R R13, SR_CgaCtaId ;  /* 0x00000000000dc919 */ /* 0x001e220000008800 */
[----:B------:R-:W-:Y:S04]  /*0780*/  @!P2 LDS R3, [R2+0x10] ;  /* 0x000010000203a984 */ /* 0x000fe80000000800 */
[----:B------:R-:W1:Y:S01]  /*0790*/  @!P2 LDS R10, [R2] ;  /* 0x00000000020aa984 */ /* 0x000e620000000800 */
[----:B0-----:R-:W-:-:S02]  /*07a0*/  @!P4 LEA R23, R13, R12, 0x18 ;  /* 0x0000000c0d17c211 */ /* 0x001fc400078ec0ff */
[----:B------:R-:W0:Y:S01]  /*07b0*/  @!P4 LDC.64 R12, c[0x0][0x390] ;  /* 0x0000e400ff0ccb82 */ /* 0x000e220000000a00 */
[----:B-1----:R-:W-:-:S05]  /*07c0*/  @!P2 FADD R3, R3, R10 ;  /* 0x0000000a0303a221 */ /* 0x002fca0000000000 */
[----:B------:R1:W-:Y:S02]  /*07d0*/  @!P2 STS [R2], R3 ;  /* 0x000000030200a388 */ /* 0x0003e40000000800 */
[----:B------:R-:W-:Y:S01]  /*07e0*/  BAR.SYNC.DEFER_BLOCKING 0x0 ;  /* 0x0000000000007b1d */ /* 0x000fe20000010000 */
[----:B-1----:R-:W-:-:S05]  /*07f0*/  IADD3 R3, PT, PT, R11, UR6, RZ ;  /* 0x000000060b037c10 */ /* 0x002fca000fffe0ff */
[----:B------:R-:W-:Y:S04]  /*0800*/  @!P3 LDS R10, [R2+0x20] ;  /* 0x00002000020ab984 */ /* 0x000fe80000000800 */
[----:B------:R-:W1:Y:S02]  /*0810*/  @!P3 LDS R15, [R2] ;  /* 0x00000000020fb984 */ /* 0x000e640000000800 */
[----:B-1----:R-:W-:Y:S01]  /*0820*/  @!P3 FADD R17, R10, R15 ;  /* 0x0000000f0a11b221 */ /* 0x002fe20000000000 */
[----:B------:R-:W-:-:S04]  /*0830*/  IMAD.WIDE.U32 R14, R3, 0x4, R6 ;  /* 0x00000004030e7825 */ /* 0x000fc800078e0006 */
[----:B------:R-:W-:Y:S01]  /*0840*/  @!P3 STS [R2], R17 ;  /* 0x000000110200b388 */ /* 0x000fe20000000800 */
[----:B------:R-:W-:Y:S01]  /*0850*/  IMAD.WIDE.U32 R10, R3, 0x4, R4 ;  /* 0x00000004030a7825 */ /* 0x000fe200078e0004 */
[----:B------:R-:W-:Y:S06]  /*0860*/  BAR.SYNC.DEFER_BLOCKING 0x0 ;  /* 0x0000000000007b1d */ /* 0x000fec0000010000 */
[----:B------:R-:W0:Y:S04]  /*0870*/  @!P4 LDS R23, [R23] ;  /* 0x000000001717c984 */ /* 0x000e280000000800 */
[----:B0-----:R0:W-:Y:S04]  /*0880*/  @!P4 STG.E desc[UR8][R12.64], R23 ;  /* 0x000000170c00c986 */ /* 0x0011e8000c101908 */
[----:B------:R-:W2:Y:S04]  /*0890*/  LDG.E R14, desc[UR8][R14.64] ;  /* 0x000000080e0e7981 */ /* 0x000ea8000c1e1900 */
[----:B------:R-:W2:Y:S01]  /*08a0*/  LDG.E R11, desc[UR8][R10.64] ;  /* 0x000000080a0b7981 */ /* 0x000ea2000c1e1900 */
[----:B------:R-:W-:Y:S01]  /*08b0*/  ISETP.NE.AND P0, PT, R19, RZ, PT ;  /* 0x000000ff1300720c */ /* 0x000fe20003f05270 */
[----:B0-----:R-:W0:Y:S01]  /*08c0*/  @!P4 S2R R23, SR_CgaCtaId ;  /* 0x000000000017c919 */ /* 0x001e220000008800 */
[----:B------:R-:W-:-:S04]  /*08d0*/  @!P4 MOV R12, 0x400 ;  /* 0x00000400000cc802 */ /* 0x000fc80000000f00 */
[----:B0-----:R-:W-:Y:S01]  /*08e0*/  @!P4 LEA R23, R23, R12, 0x18 ;  /* 0x0000000c1717c211 */ /* 0x001fe200078ec0ff */
[----:B--2---:R-:W-:-:S06]  /*08f0*/  FMUL R16, R14, R11 ;  /* 0x0000000b0e107220 */ /* 0x004fcc0000400000 */
        /* <DEDUP_REMOVED lines=14> */
[----:B------:R-:W-:Y:S01]  /*09e0*/  BAR.SYNC.DEFER_BLOCKING 0x0 ;  /* 0x0000000000007b1d */ /* 0x000fe20000010000 */
[----:B0-----:R-:W-:-:S05]  /*09f0*/  VIADD R11, R3, UR6 ;  /* 0x00000006030b7c36 */ /* 0x001fca0008000000 */
[----:B------:R-:W-:Y:S01]  /*0a00*/  ISETP.GE.AND P1, PT, R11, UR5, PT ;  /* 0x000000050b007c0c */ /* 0x000fe2000bf26270 */
[----:B------:R-:W-:Y:S04]  /*0a10*/  @!P2 LDS R10, [R2+0x10] ;  /* 0x00001000020aa984 */ /* 0x000fe80000000800 */
[----:B------:R-:W0:Y:S02]  /*0a20*/  @!P2 LDS R15, [R2] ;  /* 0x00000000020fa984 */ /* 0x000e240000000800 */
[----:B0-----:R-:W-:-:S05]  /*0a30*/  @!P2 FADD R15, R10, R15 ;  /* 0x0000000f0a0fa221 */ /* 0x001fca0000000000 */
[----:B------:R-:W-:Y:S01]  /*0a40*/  @!P2 STS [R2], R15 ;  /* 0x0000000f0200a388 */ /* 0x000fe20000000800 */
[----:B------:R-:W-:Y:S06]  /*0a50*/  BAR.SYNC.DEFER_BLOCKING 0x0 ;  /* 0x0000000000007b1d */ /* 0x000fec0000010000 */
[----:B------:R-:W-:Y:S04]  /*0a60*/  @!P3 LDS R10, [R2+0x20] ;  /* 0x00002000020ab984 */ /* 0x000fe80000000800 */
[----:B------:R-:W0:Y:S02]  /*0a70*/  @!P3 LDS R13, [R2] ;  /* 0x00000000020db984 */ /* 0x000e240000000800 */
[----:B0-----:R-:W-:-:S02]  /*0a80*/  @!P3 FADD R17, R10, R13 ;  /* 0x0000000d0a11b221 */ /* 0x001fc40000000000 */
[----:B------:R-:W0:Y:S03]  /*0a90*/  @!P4 LDC.64 R12, c[0x0][0x390] ;  /* 0x0000e400ff0ccb82 */ /* 0x000e260000000a00 */
[----:B------:R-:W-:Y:S05]  /*0aa0*/  @!P3 STS [R2], R17 ;  /* 0x000000110200b388 */ /* 0x000fea0000000800 */
[----:B------:R-:W-:Y:S06]  /*0ab0*/  BAR.SYNC.DEFER_BLOCKING 0x0 ;  /* 0x0000000000007b1d */ /* 0x000fec0000010000 */
[----:B------:R-:W0:Y:S04]  /*0ac0*/  @!P4 LDS R23, [R23] ;  /* 0x000000001717c984 */ /* 0x000e280000000800 */
[----:B0-----:R2:W-:Y:S01]  /*0ad0*/  @!P4 STG.E desc[UR8][R12.64], R23 ;  /* 0x000000170c00c986 */ /* 0x0015e2000c101908 */
[----:B------:R-:W-:Y:S05]  /*0ae0*/  @!P1 BRA `(.L_x_40) ;  /* 0xfffffff800b89947 */ /* 0x000fea000383ffff */
[----:B------:R-:W-:Y:S05]  /*0af0*/  EXIT ;  /* 0x000000000000794d */ /* 0x000fea0003800000 */
.L_x_41:
        /* <DEDUP_REMOVED lines=16> */
.L_x_66:


//--------------------- .text._Z16vector_add_gpu_4PA10_fS0_S0_ii --------------------------
	.section	.text._Z16vector_add_gpu_4PA10_fS0_S0_ii,"ax",@progbits
	.align	128
        .global         _Z16vector_add_gpu_4PA10_fS0_S0_ii
        .type           _Z16vector_add_gpu_4PA10_fS0_S0_ii,@function
        .size           _Z16vector_add_gpu_4PA10_fS0_S0_ii,(.L_x_67 - _Z16vector_add_gpu_4PA10_fS0_S0_ii)
        .other          _Z16vector_add_gpu_4PA10_fS0_S0_ii,@"STO_CUDA_ENTRY STV_DEFAULT"
_Z16vector_add_gpu_4PA10_fS0_S0_ii:
.text._Z16vector_add_gpu_4PA10_fS0_S0_ii:
[----:B------:R-:W-:Y:S01]  /*0000*/  LDC R1, c[0x0][0x37c] ;  /* 0x0000df00ff017b82 */ /* 0x000fe20000000800 */
[----:B------:R-:W0:Y:S01]  /*0010*/  S2R R9, SR_TID.X ;  /* 0x0000000000097919 */ /* 0x000e220000002100 */
[----:B------:R-:W0:Y:S01]  /*0020*/  LDCU UR4, c[0x0][0x360] ;  /* 0x00006c00ff0477ac */ /* 0x000e220008000800 */
[----:B------:R-:W0:Y:S01]  /*0030*/  S2R R0, SR_CTAID.X ;  /* 0x0000000000007919 */ /* 0x000e220000002500 */
[----:B------:R-:W1:Y:S01]  /*0040*/  LDCU UR5, c[0x0][0x364] ;  /* 0x00006c80ff0577ac */ /* 0x000e620008000800 */
[----:B------:R-:W1:Y:S01]  /*0050*/  S2R R11, SR_TID.Y ;  /* 0x00000000000b7919 */ /* 0x000e620000002200 */
[----:B------:R-:W2:Y:S01]  /*0060*/  LDCU UR6, c[0x0][0x398] ;  /* 0x00007300ff0677ac */ /* 0x000ea20008000800 */
[----:B------:R-:W1:Y:S01]  /*0070*/  S2R R2, SR_CTAID.Y ;  /* 0x0000000000027919 */ /* 0x000e620000002600 */
[----:B0-----:R-:W-:Y:S02]  /*0080*/  IMAD R9, R0, UR4, R9 ;  /* 0x0000000400097c24 */ /* 0x001fe4000f8e0209 */
[----:B-1----:R-:W-:-:S05]  /*0090*/  IMAD R11, R2, UR5, R11 ;  /* 0x00000005020b7c24 */ /* 0x002fca000f8e020b */
[----:B------:R-:W-:-:S04]  /*00a0*/  VIMNMX.U32 R0, PT, PT, R9, R11, !PT ;  /* 0x0000000b09007248 */ /* 0x000fc80007fe0000 */
[----:B--2---:R-:W-:-:S13]  /*00b0*/  ISETP.GE.U32.AND P0, PT, R0, UR6, PT ;  /* 0x0000000600007c0c */ /* 0x004fda000bf06070 */
[----:B------:R-:W-:Y:S05]  /*00c0*/  @P0 EXIT ;  /* 0x000000000000094d */ /* 0x000fea0003800000 */
[----:B------:R-:W0:Y:S01]  /*00d0*/  LDC.64 R2, c[0x0][0x380] ;  /* 0x0000e000ff027b82 */ /* 0x000e220000000a00 */
[----:B------:R-:W1:Y:S07]  /*00e0*/  LDCU.64 UR4, c[0x0][0x358] ;  /* 0x00006b00ff0477ac */ /* 0x000e6e0008000a00 */
[----:B------:R-:W2:Y:S08]  /*00f0*/  LDC.64 R4, c[0x0][0x388] ;  /* 0x0000e200ff047b82 */ /* 0x000eb00000000a00 */
[----:B------:R-:W3:Y:S01]  /*0100*/  LDC.64 R6, c[0x0][0x390] ;  /* 0x0000e400ff067b82 */ /* 0x000ee20000000a00 */
[----:B0-----:R-:W-:-:S04]  /*0110*/  IMAD.WIDE.U32 R2, R9, 0x28, R2 ;  /* 0x0000002809027825 */ /* 0x001fc800078e0002 */
[----:B------:R-:W-:-:S04]  /*0120*/  IMAD.WIDE.U32 R2, R11, 0x4, R2 ;  /* 0x000000040b027825 */ /* 0x000fc800078e0002 */
[----:B--2---:R-:W-:-:S04]  /*0130*/  IMAD.WIDE.U32 R4, R9, 0x28, R4 ;  /* 0x0000002809047825 */ /* 0x004fc800078e0004 */
[----:B---3--:R-:W-:-:S04]  /*0140*/  IMAD.WIDE.U32 R6, R9, 0x28, R6 ;  /* 0x0000002809067825 */ /* 0x008fc800078e0006 */
[----:B------:R-:W-:-:S04]  /*0150*/  IMAD.WIDE.U32 R4, R11, 0x4, R4 ;  /* 0x000000040b047825 */ /* 0x000fc800078e0004 */
[----:B-1----:R-:W-:-:S07]  /*0160*/  IMAD.WIDE.U32 R6, R11, 0x4, R6 ;  /* 0x000000040b067825 */ /* 0x002fce00078e0006 */
.L_x_42:
[----:B------:R-:W2:Y:S04]  /*0170*/  LDG.E R0, desc[UR4][R2.64] ;  /* 0x0000000402007981 */ /* 0x000ea8000c1e1900 */
[----:B0-----:R-:W2:Y:S02]  /*0180*/  LDG.E R9, desc[UR4][R4.64] ;  /* 0x0000000404097981 */ /* 0x001ea4000c1e1900 */
[----:B--2---:R-:W-:-:S05]  /*0190*/  FADD R9, R0, R9 ;  /* 0x0000000900097221 */ /* 0x004fca0000000000 */
[----:B------:R0:W-:Y:S01]  /*01a0*/  STG.E desc[UR4][R6.64], R9 ;  /* 0x0000000906007986 */ /* 0x0001e2000c101904 */
[----:B------:R-:W-:Y:S05]  /*01b0*/  BRA `(.L_x_42) ;  /* 0xfffffffc00ec7947 */ /* 0x000fea000383ffff */
.L_x_43:
        /* <DEDUP_REMOVED lines=12> */
.L_x_67:


//--------------------- .text._Z16vector_add_gpu_3PfS_S_i --------------------------
	.section	.text._Z16vector_add_gpu_3PfS_S_i,"ax",@progbits
	.align	128
        .global         _Z16vector_add_gpu_3PfS_S_i
        .type           _Z16vector_add_gpu_3PfS_S_i,@function
        .size           _Z16vector_add_gpu_3PfS_S_i,(.L_x_68 - _Z16vector_add_gpu_3PfS_S_i)
        .other          _Z16vector_add_gpu_3PfS_S_i,@"STO_CUDA_ENTRY STV_DEFAULT"
_Z16vector_add_gpu_3PfS_S_i:
.text._Z16vector_add_gpu_3PfS_S_i:
[----:B------:R-:W-:Y:S01]  /*0000*/  LDC R1, c[0x0][0x37c] ;  /* 0x0000df00ff017b82 */ /* 0x000fe20000000800 */
[----:B------:R-:W0:Y:S01]  /*0010*/  S2R R3, SR_TID.X ;  /* 0x0000000000037919 */ /* 0x000e220000002100 */
[----:B------:R-:W1:Y:S06]  /*0020*/  LDCU UR5, c[0x0][0x370] ;  /* 0x00006e00ff0577ac */ /* 0x000e6c0008000800 */
[----:B------:R-:W0:Y:S01]  /*0030*/  S2UR UR4, SR_CTAID.X ;  /* 0x00000000000479c3 */ /* 0x000e220000002500 */
[----:B------:R-:W2:Y:S07]  /*0040*/  LDCU UR6, c[0x0][0x398] ;  /* 0x00007300ff0677ac */ /* 0x000eae0008000800 */
[----:B------:R-:W0:Y:S02]  /*0050*/  LDC R0, c[0x0][0x360] ;  /* 0x0000d800ff007b82 */ /* 0x000e240000000800 */
[----:B0-----:R-:W-:-:S02]  /*0060*/  IMAD R3, R0, UR4, R3 ;  /* 0x0000000400037c24 */ /* 0x001fc4000f8e0203 */
[----:B-1----:R-:W-:-:S03]  /*0070*/  IMAD R0, R0, UR5, RZ ;  /* 0x0000000500007c24 */ /* 0x002fc6000f8e02ff */
[----:B--2---:R-:W-:-:S13]  /*0080*/  ISETP.GE.AND P0, PT, R3, UR6, PT ;  /* 0x0000000603007c0c */ /* 0x004fda000bf06270 */
[----:B------:R-:W-:Y:S05]  /*0090*/  @P0 EXIT ;  /* 0x000000000000094d */ /* 0x000fea0003800000 */
[----:B------:R-:W0:Y:S01]  /*00a0*/  I2F.U32.RP R8, R0 ;  /* 0x0000000000087306 */ /* 0x000e220000209000 */
[----:B------:R-:W-:Y:S01]  /*00b0*/  IADD3 R2, PT, PT, R0, R3, RZ ;  /* 0x0000000300027210 */ /* 0x000fe20007ffe0ff */
[----:B------:R-:W1:Y:S01]  /*00c0*/  LDCU.64 UR4, c[0x0][0x358] ;  /* 0x00006b00ff0477ac */ /* 0x000e620008000a00 */
[----:B------:R-:W-:Y:S01]  /*00d0*/  IADD3 R9, PT, PT, RZ, -R0, RZ ;  /* 0x80000000ff097210 */ /* 0x000fe20007ffe0ff */
[----:B------:R-:W-:Y:S01]  /*00e0*/  BSSY.RECONVERGENT B0, `(.L_x_44) ;  /* 0x000002b000007945 */ /* 0x000fe20003800200 */
[C---:B------:R-:W-:Y:S02]  /*00f0*/  ISETP.GE.AND P0, PT, R2.reuse, UR6, PT ;  /* 0x0000000602007c0c */ /* 0x040fe4000bf06270 */
[----:B------:R-:W-:Y:S02]  /*0100*/  VIMNMX R7, PT, PT, R2, UR6, !PT ;  /* 0x0000000602077c48 */ /* 0x000fe4000ffe0100 */
[----:B------:R-:W-:Y:S02]  /*0110*/  SEL R6, RZ, 0x1, P0 ;  /* 0x00000001ff067807 */ /* 0x000fe40000000000 */
[----:B------:R-:W-:-:S02]  /*0120*/  ISETP.NE.U32.AND P2, PT, R0, RZ, PT ;  /* 0x000000ff0000720c */ /* 0x000fc40003f45070 */
[----:B------:R-:W-:Y:S01]  /*0130*/  IADD3 R7, PT, PT, R7, -R2, -R6 ;  /* 0x8000000207077210 */ /* 0x000fe20007ffe806 */
[----:B0-----:R-:W0:Y:S02]  /*0140*/  MUFU.RCP R8, R8 ;  /* 0x0000000800087308 */ /* 0x001e240000001000 */
[----:B0-----:R-:W-:-:S06]  /*0150*/  IADD3 R4, PT, PT, R8, 0xffffffe, RZ ;  /* 0x0ffffffe08047810 */ /* 0x001fcc0007ffe0ff */
[----:B------:R0:W2:Y:S02]  /*0160*/  F2I.FTZ.U32.TRUNC.NTZ R5, R4 ;  /* 0x0000000400057305 */ /* 0x0000a4000021f000 */
[----:B0-----:R-:W-:Y:S02]  /*0170*/  HFMA2 R4, -RZ, RZ, 0, 0 ;  /* 0x00000000ff047431 */ /* 0x001fe400000001ff */
[----:B--2---:R-:W-:-:S04]  /*0180*/  IMAD R9, R9, R5, RZ ;  /* 0x0000000509097224 */ /* 0x004fc800078e02ff */
[----:B------:R-:W-:-:S06]  /*0190*/  IMAD.HI.U32 R8, R5, R9, R4 ;  /* 0x0000000905087227 */ /* 0x000fcc00078e0004 */
[----:B------:R-:W-:-:S05]  /*01a0*/  IMAD.HI.U32 R5, R8, R7, RZ ;  /* 0x0000000708057227 */ /* 0x000fca00078e00ff */
[----:B------:R-:W-:-:S05]  /*01b0*/  IADD3 R2, PT, PT, -R5, RZ, RZ ;  /* 0x000000ff05027210 */ /* 0x000fca0007ffe1ff */
[----:B------:R-:W-:-:S05]  /*01c0*/  IMAD R7, R0, R2, R7 ;  /* 0x0000000200077224 */ /* 0x000fca00078e0207 */
[----:B------:R-:W-:-:S13]  /*01d0*/  ISETP.GE.U32.AND P0, PT, R7, R0, PT ;  /* 0x000000000700720c */ /* 0x000fda0003f06070 */
[----:B------:R-:W-:Y:S02]  /*01e0*/  @P0 IADD3 R7, PT, PT, -R0, R7, RZ ;  /* 0x0000000700070210 */ /* 0x000fe40007ffe1ff */
[----:B------:R-:W-:Y:S02]  /*01f0*/  @P0 IADD3 R5, PT, PT, R5, 0x1, RZ ;  /* 0x0000000105050810 */ /* 0x000fe40007ffe0ff */
[----:B------:R-:W-:-:S13]  /*0200*/  ISETP.GE.U32.AND P1, PT, R7, R0, PT ;  /* 0x000000000700720c */ /* 0x000fda0003f26070 */
[----:B------:R-:W-:Y:S02]  /*0210*/  @P1 IADD3 R5, PT, PT, R5, 0x1, RZ ;  /* 0x0000000105051810 */ /* 0x000fe40007ffe0ff */
[----:B------:R-:W-:-:S04]  /*0220*/  @!P2 LOP3.LUT R5, RZ, R0, RZ, 0x33, !PT ;  /* 0x00000000ff05a212 */ /* 0x000fc800078e33ff */
[----:B------:R-:W-:-:S04]  /*0230*/  IADD3 R2, PT, PT, R6, R5, RZ ;  /* 0x0000000506027210 */ /* 0x000fc80007ffe0ff */
[C---:B------:R-:W-:Y:S02]  /*0240*/  LOP3.LUT R4, R2.reuse, 0x3, RZ, 0xc0, !PT ;  /* 0x0000000302047812 */ /* 0x040fe400078ec0ff */
[----:B------:R-:W-:Y:S02]  /*0250*/  ISETP.GE.U32.AND P1, PT, R2, 0x3, PT ;  /* 0x000000030200780c */ /* 0x000fe40003f26070 */
[----:B------:R-:W-:-:S13]  /*0260*/  ISETP.NE.AND P0, PT, R4, 0x3, PT ;  /* 0x000000030400780c */ /* 0x000fda0003f05270 */
[----:B-1----:R-:W-:Y:S05]  /*0270*/  @!P0 BRA `(.L_x_45) ;  /* 0x0000000000448947 */ /* 0x002fea0003800000 */
[----:B------:R-:W0:Y:S01]  /*0280*/  LDC.64 R4, c[0x0][0x390] ;  /* 0x0000e400ff047b82 */ /* 0x000e220000000a00 */
[----:B------:R-:W-:-:S04]  /*0290*/  IADD3 R2, PT, PT, R2, 0x1, RZ ;  /* 0x0000000102027810 */ /* 0x000fc80007ffe0ff */
[----:B------:R-:W-:-:S03]  /*02a0*/  LOP3.LUT R2, R2, 0x3, RZ, 0xc0, !PT ;  /* 0x0000000302027812 */ /* 0x000fc600078ec0ff */
[----:B------:R-:W1:Y:S01]  /*02b0*/  LDC.64 R6, c[0x0][0x380] ;  /* 0x0000e000ff067b82 */ /* 0x000e620000000a00 */
[----:B------:R-:W-:-:S07]  /*02c0*/  IADD3 R2, PT, PT, -R2, RZ, RZ ;  /* 0x000000ff02027210 */ /* 0x000fce0007ffe1ff */
[----:B------:R-:W2:Y:S02]  /*02d0*/  LDC.64 R8, c[0x0][0x388] ;  /* 0x0000e200ff087b82 */ /* 0x000ea40000000a00 */
.L_x_46:
[----:B--2---:R-:W-:-:S04]  /*02e0*/  IMAD.WIDE R12, R3, 0x4, R8 ;  /* 0x00000004030c7825 */ /* 0x004fc800078e0208 */
[C---:B-1----:R-:W-:Y:S02]  /*02f0*/  IMAD.WIDE R14, R3.reuse, 0x4, R6 ;  /* 0x00000004030e7825 */ /* 0x042fe400078e0206 */
[----:B------:R-:W2:Y:S04]  /*0300*/  LDG.E R13, desc[UR4][R12.64] ;  /* 0x000000040c0d7981 */ /* 0x000ea8000c1e1900 */
[----:B------:R-:W2:Y:S01]  /*0310*/  LDG.E R14, desc[UR4][R14.64] ;  /* 0x000000040e0e7981 */ /* 0x000ea2000c1e1900 */
[----:B0--3--:R-:W-:Y:S01]  /*0320*/  IMAD.WIDE R10, R3, 0x4, R4 ;  /* 0x00000004030a7825 */ /* 0x009fe200078e0204 */
[----:B------:R-:W-:Y:S02]  /*0330*/  IADD3 R2, PT, PT, R2, 0x1, RZ ;  /* 0x0000000102027810 */ /* 0x000fe40007ffe0ff */
[----:B------:R-:W-:-:S02]  /*0340*/  IADD3 R3, PT, PT, R0, R3, RZ ;  /* 0x0000000300037210 */ /* 0x000fc40007ffe0ff */
[----:B------:R-:W-:Y:S01]  /*0350*/  ISETP.NE.AND P0, PT, R2, RZ, PT ;  /* 0x000000ff0200720c */ /* 0x000fe20003f05270 */
[----:B--2---:R-:W-:-:S05]  /*0360*/  FADD R17, R14, R13 ;  /* 0x0000000d0e117221 */ /* 0x004fca0000000000 */
[----:B------:R3:W-:Y:S07]  /*0370*/  STG.E desc[UR4][R10.64], R17 ;  /* 0x000000110a007986 */ /* 0x0007ee000c101904 */
[----:B------:R-:W-:Y:S05]  /*0380*/  @P0 BRA `(.L_x_46) ;  /* 0xfffffffc00d40947 */ /* 0x000fea000383ffff */
.L_x_45:
[----:B------:R-:W-:Y:S05]  /*0390*/  BSYNC.RECONVERGENT B0 ;  /* 0x0000000000007941 */ /* 0x000fea0003800200 */
.L_x_44:
[----:B------:R-:W-:Y:S05]  /*03a0*/  @!P1 EXIT ;  /* 0x000000000000994d */ /* 0x000fea0003800000 */
.L_x_47:
[----:B------:R-:W3:Y:S08]  /*03b0*/  LDC.64 R4, c[0x0][0x380] ;  /* 0x0000e000ff047b82 */ /* 0x000ef00000000a00 */
[----:B------:R-:W0:Y:S01]  /*03c0*/  LDC.64 R6, c[0x0][0x388] ;  /* 0x0000e200ff067b82 */ /* 0x000e220000000a00 */
[----:B---3--:R-:W-:-:S07]  /*03d0*/  IMAD.WIDE R10, R3, 0x4, R4 ;  /* 0x00000004030a7825 */ /* 0x008fce00078e0204 */
[----:B------:R-:W1:Y:S01]  /*03e0*/  LDC.64 R4, c[0x0][0x390] ;  /* 0x0000e400ff047b82 */ /* 0x000e620000000a00 */
[----:B--2---:R-:W2:Y:S01]  /*03f0*/  LDG.E R2, desc[UR4][R10.64] ;  /* 0x000000040a027981 */ /* 0x004ea2000c1e1900 */
[----:B0-----:R-:W-:-:S05]  /*0400*/  IMAD.WIDE R12, R3, 0x4, R6 ;  /* 0x00000004030c7825 */ /* 0x001fca00078e0206 */
[----:B------:R-:W2:Y:S01]  /*0410*/  LDG.E R7, desc[UR4][R12.64] ;  /* 0x000000040c077981 */ /* 0x000ea2000c1e1900 */
[----:B-1----:R-:W-:-:S04]  /*0420*/  IMAD.WIDE R16, R3, 0x4, R4 ;  /* 0x0000000403107825 */ /* 0x002fc800078e0204 */
[----:B------:R-:W-:-:S04]  /*0430*/  IMAD.WIDE R4, R0, 0x4, R10 ;  /* 0x0000000400047825 */ /* 0x000fc800078e020a */
[----:B--2---:R-:W-:Y:S01]  /*0440*/  FADD R19, R2, R7 ;  /* 0x0000000702137221 */ /* 0x004fe20000000000 */
[----:B------:R-:W-:-:S04]  /*0450*/  IMAD.WIDE R6, R0, 0x4, R12 ;  /* 0x0000000400067825 */ /* 0x000fc800078e020c */
[----:B------:R0:W-:Y:S04]  /*0460*/  STG.E desc[UR4][R16.64], R19 ;  /* 0x0000001310007986 */ /* 0x0001e8000c101904 */
[----:B------:R-:W2:Y:S04]  /*0470*/  LDG.E R2, desc[UR4][R4.64] ;  /* 0x0000000404027981 */ /* 0x000ea8000c1e1900 */
[----:B------:R-:W2:Y:S01]  /*0480*/  LDG.E R15, desc[UR4][R6.64] ;  /* 0x00000004060f7981 */ /* 0x000ea2000c1e1900 */
[----:B------:R-:W-:-:S04]  /*0490*/  IMAD.WIDE R8, R0, 0x4, R16 ;  /* 0x0000000400087825 */ /* 0x000fc800078e0210 */
[----:B------:R-:W-:-:S04]  /*04a0*/  IMAD.WIDE R10, R0, 0x4, R4 ;  /* 0x00000004000a7825 */ /* 0x000fc800078e0204 */
[----:B------:R-:W-:-:S04]  /*04b0*/  IMAD.WIDE R12, R0, 0x4, R6 ;  /* 0x00000004000c7825 */ /* 0x000fc800078e0206 */
[----:B--2---:R-:W-:-:S05]  /*04c0*/  FADD R21, R2, R15 ;  /* 0x0000000f02157221 */ /* 0x004fca0000000000 */
        /* <DEDUP_REMOVED lines=8> */
[----:B------:R-:W1:Y:S04]  /*0550*/  LDG.E R4, desc[UR4][R4.64] ;  /* 0x0000000404047981 */ /* 0x000e68000c1e1900 */
[----:B------:R-:W1:Y:S01]  /*0560*/  LDG.E R7, desc[UR4][R6.64] ;  /* 0x0000000406077981 */ /* 0x000e62000c1e1900 */
[C---:B0-----:R-:W-:Y:S01]  /*0570*/  IMAD.WIDE R16, R0.reuse, 0x4, R14 ;  /* 0x0000000400107825 */ /* 0x041fe200078e020e */
[----:B------:R-:W-:-:S04]  /*0580*/  LEA R3, R0, R3, 0x2 ;  /* 0x0000000300037211 */ /* 0x000fc800078e10ff */
[----:B------:R-:W-:Y:S01]  /*0590*/  ISETP.GE.AND P0, PT, R3, UR6, PT ;  /* 0x0000000603007c0c */ /* 0x000fe2000bf06270 */
[----:B-1----:R-:W-:-:S05]  /*05a0*/  FADD R9, R4, R7 ;  /* 0x0000000704097221 */ /* 0x002fca0000000000 */
[----:B------:R2:W-:Y:S07]  /*05b0*/  STG.E desc[UR4][R16.64], R9 ;  /* 0x0000000910007986 */ /* 0x0005ee000c101904 */
[----:B------:R-:W-:Y:S05]  /*05c0*/  @!P0 BRA `(.L_x_47) ;  /* 0xfffffffc00788947 */ /* 0x000fea000383ffff */
[----:B------:R-:W-:Y:S05]  /*05d0*/  EXIT ;  /* 0x000000000000794d */ /* 0x000fea0003800000 */
.L_x_48:
        /* <DEDUP_REMOVED lines=10> */
.L_x_68:


//--------------------- .text._Z16vector_add_gpu_2PfS_S_i --------------------------
	.section	.text._Z16vector_add_gpu_2PfS_S_i,"ax",@progbits
	.align	128
        .global         _Z16vector_add_gpu_2PfS_S_i
        .type           _Z16vector_add_gpu_2PfS_S_i,@function
        .size           _Z16vector_add_gpu_2PfS_S_i,(.L_x_69 - _Z16vector_add_gpu_2PfS_S_i)
        .other          _Z16vector_add_gpu_2PfS_S_i,@"STO_CUDA_ENTRY STV_DEFAULT"
_Z16vector_add_gpu_2PfS_S_i:
.text._Z16vector_add_gpu_2PfS_S_i:
[----:B------:R-:W-:Y:S01]  /*0000*/  LDC R1, c[0x0][0x37c] ;  /* 0x0000df00ff017b82 */ /* 0x000fe20000000800 */
[----:B------:R-:W0:Y:S01]  /*0010*/  S2R R5, SR_TID.X ;  /* 0x0000000000057919 */ /* 0x000e220000002100 */
[----:B------:R-:W0:Y:S06]  /*0020*/  LDCU UR6, c[0x0][0x398] ;  /* 0x00007300ff0677ac */ /* 0x000e2c0008000800 */
[----:B------:R-:W1:Y:S01]  /*0030*/  LDC R0, c[0x0][0x360] ;  /* 0x0000d800ff007b82 */ /* 0x000e620000000800 */
[----:B0-----:R-:W-:-:S13]  /*0040*/  ISETP.GE.AND P0, PT, R5, UR6, PT ;  /* 0x0000000605007c0c */ /* 0x001fda000bf06270 */
[----:B------:R-:W-:Y:S05]  /*0050*/  @P0 EXIT ;  /* 0x000000000000094d */ /* 0x000fea0003800000 */
[----:B-1----:R-:W0:Y:S01]  /*0060*/  I2F.U32.RP R8, R0 ;  /* 0x0000000000087306 */ /* 0x002e220000209000 */
[----:B------:R-:W-:Y:S01]  /*0070*/  IADD3 R4, PT, PT, R5, R0, RZ ;  /* 0x0000000005047210 */ /* 0x000fe20007ffe0ff */
[----:B------:R-:W1:Y:S01]  /*0080*/  LDCU.64 UR4, c[0x0][0x358] ;  /* 0x00006b00ff0477ac */ /* 0x000e620008000a00 */
[----:B------:R-:W-:Y:S01]  /*0090*/  ISETP.NE.U32.AND P2, PT, R0, RZ, PT ;  /* 0x000000ff0000720c */ /* 0x000fe20003f45070 */
[----:B------:R-:W-:Y:S01]  /*00a0*/  BSSY.RECONVERGENT B0, `(.L_x_49) ;  /* 0x000002f000007945 */ /* 0x000fe20003800200 */
[C---:B------:R-:W-:Y:S01]  /*00b0*/  ISETP.GE.U32.AND P0, PT, R4.reuse, UR6, PT ;  /* 0x0000000604007c0c */ /* 0x040fe2000bf06070 */
[----:B------:R-:W2:Y:S01]  /*00c0*/  LDCU.64 UR12, c[0x0][0x390] ;  /* 0x00007200ff0c77ac */ /* 0x000ea20008000a00 */
[----:B------:R-:W-:Y:S02]  /*00d0*/  VIMNMX.U32 R7, PT, PT, R4, UR6, !PT ;  /* 0x0000000604077c48 */ /* 0x000fe4000ffe0000 */
[----:B------:R-:W-:Y:S01]  /*00e0*/  SEL R6, RZ, 0x1, P0 ;  /* 0x00000001ff067807 */ /* 0x000fe20000000000 */
[----:B------:R-:W3:Y:S03]  /*00f0*/  LDCU.128 UR8, c[0x0][0x380] ;  /* 0x00007000ff0877ac */ /* 0x000ee60008000c00 */
[----:B------:R-:W-:Y:S01]  /*0100*/  IADD3 R7, PT, PT, R7, -R4, -R6 ;  /* 0x8000000407077210 */ /* 0x000fe20007ffe806 */
[----:B0-----:R-:W0:Y:S02]  /*0110*/  MUFU.RCP R8, R8 ;  /* 0x0000000800087308 */ /* 0x001e240000001000 */
[----:B0-----:R-:W-:-:S06]  /*0120*/  IADD3 R2, PT, PT, R8, 0xffffffe, RZ ;  /* 0x0ffffffe08027810 */ /* 0x001fcc0007ffe0ff */
[----:B------:R0:W4:Y:S02]  /*0130*/  F2I.FTZ.U32.TRUNC.NTZ R3, R2 ;  /* 0x0000000200037305 */ /* 0x000124000021f000 */
[----:B0-----:R-:W-:Y:S02]  /*0140*/  IMAD.MOV.U32 R2, RZ, RZ, RZ ;  /* 0x000000ffff027224 */ /* 0x001fe400078e00ff */
[----:B----4-:R-:W-:-:S04]  /*0150*/  IMAD.MOV R9, RZ, RZ, -R3 ;  /* 0x000000ffff097224 */ /* 0x010fc800078e0a03 */
[----:B------:R-:W-:-:S04]  /*0160*/  IMAD R9, R9, R0, RZ ;  /* 0x0000000009097224 */ /* 0x000fc800078e02ff */
        /* <DEDUP_REMOVED lines=13> */
[----:B------:R-:W-:-:S13]  /*0240*/  ISETP.NE.AND P1, PT, R3, 0x3, PT ;  /* 0x000000030300780c */ /* 0x000fda0003f25270 */
[----:B-123--:R-:W-:Y:S05]  /*0250*/  @!P1 BRA `(.L_x_50) ;  /* 0x00000000004c9947 */ /* 0x00efea0003800000 */
[----:B------:R-:W-:-:S04]  /*0260*/  IADD3 R2, PT, PT, R2, 0x1, RZ ;  /* 0x0000000102027810 */ /* 0x000fc80007ffe0ff */
[----:B------:R-:W-:Y:S01]  /*0270*/  LOP3.LUT R4, R2, 0x3, RZ, 0xc0, !PT ;  /* 0x0000000302047812 */ /* 0x000fe200078ec0ff */
[----:B------:R-:W-:-:S04]  /*0280*/  IMAD.WIDE.U32 R2, R5, 0x4, RZ ;  /* 0x0000000405027825 */ /* 0x000fc800078e00ff */
[----:B------:R-:W-:Y:S02]  /*0290*/  IMAD R5, R4, R0, R5 ;  /* 0x0000000004057224 */ /* 0x000fe400078e0205 */
[----:B------:R-:W-:-:S07]  /*02a0*/  IMAD.MOV R4, RZ, RZ, -R4 ;  /* 0x000000ffff047224 */ /* 0x000fce00078e0a04 */
.L_x_51:
[C---:B------:R-:W-:Y:S02]  /*02b0*/  IADD3 R8, P2, PT, R2.reuse, UR10, RZ ;  /* 0x0000000a02087c10 */ /* 0x040fe4000ff5e0ff */
[----:B------:R-:W-:Y:S02]  /*02c0*/  IADD3 R6, P1, PT, R2, UR8, RZ ;  /* 0x0000000802067c10 */ /* 0x000fe4000ff3e0ff */
[C---:B------:R-:W-:Y:S02]  /*02d0*/  IADD3.X R9, PT, PT, R3.reuse, UR11, RZ, P2, !PT ;  /* 0x0000000b03097c10 */ /* 0x040fe400097fe4ff */
[----:B------:R-:W-:-:S04]  /*02e0*/  IADD3.X R7, PT, PT, R3, UR9, RZ, P1, !PT ;  /* 0x0000000903077c10 */ /* 0x000fc80008ffe4ff */
[----:B------:R-:W2:Y:S04]  /*02f0*/  LDG.E R9, desc[UR4][R8.64] ;  /* 0x0000000408097981 */ /* 0x000ea8000c1e1900 */
[----:B------:R-:W2:Y:S01]  /*0300*/  LDG.E R6, desc[UR4][R6.64] ;  /* 0x0000000406067981 */ /* 0x000ea2000c1e1900 */
[----:B0-----:R-:W-:-:S04]  /*0310*/  IADD3 R10, P1, PT, R2, UR12, RZ ;  /* 0x0000000c020a7c10 */ /* 0x001fc8000ff3e0ff */
[----:B------:R-:W-:Y:S02]  /*0320*/  IADD3.X R11, PT, PT, R3, UR13, RZ, P1, !PT ;  /* 0x0000000d030b7c10 */ /* 0x000fe40008ffe4ff */
[----:B------:R-:W-:-:S04]  /*0330*/  IADD3 R4, PT, PT, R4, 0x1, RZ ;  /* 0x0000000104047810 */ /* 0x000fc80007ffe0ff */
[----:B------:R-:W-:Y:S01]  /*0340*/  ISETP.NE.AND P1, PT, R4, RZ, PT ;  /* 0x000000ff0400720c */ /* 0x000fe20003f25270 */
[----:B------:R-:W-:-:S04]  /*0350*/  IMAD.WIDE.U32 R2, R0, 0x4, R2 ;  /* 0x0000000400027825 */ /* 0x000fc800078e0002 */
[----:B--2---:R-:W-:-:S05]  /*0360*/  FADD R13, R6, R9 ;  /* 0x00000009060d7221 */ /* 0x004fca0000000000 */
[----:B------:R0:W-:Y:S03]  /*0370*/  STG.E desc[UR4][R10.64], R13 ;  /* 0x0000000d0a007986 */ /* 0x0001e6000c101904 */
[----:B------:R-:W-:Y:S05]  /*0380*/  @P1 BRA `(.L_x_51) ;  /* 0xfffffffc00c81947 */ /* 0x000fea000383ffff */
.L_x_50:
[----:B------:R-:W-:Y:S05]  /*0390*/  BSYNC.RECONVERGENT B0 ;  /* 0x0000000000007941 */ /* 0x000fea0003800200 */
.L_x_49:
[----:B------:R-:W-:Y:S05]  /*03a0*/  @!P0 EXIT ;  /* 0x000000000000894d */ /* 0x000fea0003800000 */
.L_x_52:
[----:B------:R-:W0:Y:S08]  /*03b0*/  LDC.64 R6, c[0x0][0x380] ;  /* 0x0000e000ff067b82 */ /* 0x000e300000000a00 */
[----:B------:R-:W1:Y:S08]  /*03c0*/  LDC.64 R2, c[0x0][0x388] ;  /* 0x0000e200ff027b82 */ /* 0x000e700000000a00 */
[----:B--2---:R-:W2:Y:S01]  /*03d0*/  LDC.64 R8, c[0x0][0x390] ;  /* 0x0000e400ff087b82 */ /* 0x004ea20000000a00 */
[----:B0-----:R-:W-:-:S06]  /*03e0*/  IMAD.WIDE.U32 R10, R5, 0x4, R6 ;  /* 0x00000004050a7825 */ /* 0x001fcc00078e0006 */
[----:B------:R-:W3:Y:S01]  /*03f0*/  LDG.E R10, desc[UR4][R10.64] ;  /* 0x000000040a0a7981 */ /* 0x000ee2000c1e1900 */
[----:B-1----:R-:W-:-:S06]  /*0400*/  IMAD.WIDE.U32 R12, R5, 0x4, R2 ;  /* 0x00000004050c7825 */ /* 0x002fcc00078e0002 */
[----:B------:R-:W3:Y:S01]  /*0410*/  LDG.E R13, desc[UR4][R12.64] ;  /* 0x000000040c0d7981 */ /* 0x000ee2000c1e1900 */
[----:B------:R-:W-:Y:S01]  /*0420*/  IADD3 R19, PT, PT, R0, R5, RZ ;  /* 0x0000000500137210 */ /* 0x000fe20007ffe0ff */
[----:B--2---:R-:W-:-:S04]  /*0430*/  IMAD.WIDE.U32 R4, R5, 0x4, R8 ;  /* 0x0000000405047825 */ /* 0x004fc800078e0008 */
[----:B------:R-:W-:-:S04]  /*0440*/  IMAD.WIDE.U32 R14, R19, 0x4, R6 ;  /* 0x00000004130e7825 */ /* 0x000fc800078e0006 */
[----:B------:R-:W-:-:S04]  /*0450*/  IMAD.WIDE.U32 R16, R19, 0x4, R2 ;  /* 0x0000000413107825 */ /* 0x000fc800078e0002 */
[----:B---3--:R-:W-:-:S05]  /*0460*/  FADD R21, R10, R13 ;  /* 0x0000000d0a157221 */ /* 0x008fca0000000000 */
[----:B------:R0:W-:Y:S04]  /*0470*/  STG.E desc[UR4][R4.64], R21 ;  /* 0x0000001504007986 */ /* 0x0001e8000c101904 */
[----:B------:R-:W2:Y:S04]  /*0480*/  LDG.E R14, desc[UR4][R14.64] ;  /* 0x000000040e0e7981 */ /* 0x000ea8000c1e1900 */
[----:B------:R-:W2:Y:S01]  /*0490*/  LDG.E R17, desc[UR4][R16.64] ;  /* 0x0000000410117981 */ /* 0x000ea2000c1e1900 */
[C---:B------:R-:W-:Y:S02]  /*04a0*/  IMAD.IADD R25, R19.reuse, 0x1, R0 ;  /* 0x0000000113197824 */ /* 0x040fe400078e0200 */
[----:B------:R-:W-:-:S04]  /*04b0*/  IMAD.WIDE.U32 R10, R19, 0x4, R8 ;  /* 0x00000004130a7825 */ /* 0x000fc800078e0008 */
[----:B------:R-:W-:-:S04]  /*04c0*/  IMAD.WIDE.U32 R12, R25, 0x4, R6 ;  /* 0x00000004190c7825 */ /* 0x000fc800078e0006 */
[----:B------:R-:W-:-:S04]  /*04d0*/  IMAD.WIDE.U32 R18, R25, 0x4, R2 ;  /* 0x0000000419127825 */ /* 0x000fc800078e0002 */
[----:B--2---:R-:W-:-:S05]  /*04e0*/  FADD R23, R14, R17 ;  /* 0x000000110e177221 */ /* 0x004fca0000000000 */
[----:B------:R1:W-:Y:S04]  /*04f0*/  STG.E desc[UR4][R10.64], R23 ;  /* 0x000000170a007986 */ /* 0x0003e8000c101904 */
[----:B------:R-:W2:Y:S04]  /*0500*/  LDG.E R12, desc[UR4][R12.64] ;  /* 0x000000040c0c7981 */ /* 0x000ea8000c1e1900 */
[----:B------:R-:W2:Y:S01]  /*0510*/  LDG.E R19, desc[UR4][R18.64] ;  /* 0x0000000412137981 */ /* 0x000ea2000c1e1900 */
[C---:B0-----:R-:W-:Y:S01]  /*0520*/  IADD3 R5, PT, PT, R25.reuse, R0, RZ ;  /* 0x0000000019057210 */ /* 0x041fe20007ffe0ff */
[----:B------:R-:W-:-:S04]  /*0530*/  IMAD.WIDE.U32 R14, R25, 0x4, R8 ;  /* 0x00000004190e7825 */ /* 0x000fc800078e0008 */
[----:B------:R-:W-:-:S04]  /*0540*/  IMAD.WIDE.U32 R6, R5, 0x4, R6 ;  /* 0x0000000405067825 */ /* 0x000fc800078e0006 */
[----:B------:R-:W-:-:S04]  /*0550*/  IMAD.WIDE.U32 R2, R5, 0x4, R2 ;  /* 0x0000000405027825 */ /* 0x000fc800078e0002 */
[----:B--2---:R-:W-:-:S05]  /*0560*/  FADD R17, R12, R19 ;  /* 0x000000130c117221 */ /* 0x004fca0000000000 */
[----:B------:R2:W-:Y:S04]  /*0570*/  STG.E desc[UR4][R14.64], R17 ;  /* 0x000000110e007986 */ /* 0x0005e8000c101904 */
[----:B------:R-:W1:Y:S04]  /*0580*/  LDG.E R6, desc[UR4][R6.64] ;  /* 0x0000000406067981 */ /* 0x000e68000c1e1900 */
[----:B------:R-:W1:Y:S01]  /*0590*/  LDG.E R3, desc[UR4][R2.64] ;  /* 0x0000000402037981 */ /* 0x000e62000c1e1900 */
[C---:B------:R-:W-:Y:S01]  /*05a0*/  IMAD.WIDE.U32 R8, R5.reuse, 0x4, R8 ;  /* 0x0000000405087825 */ /* 0x040fe200078e0008 */
[----:B------:R-:W-:-:S04]  /*05b0*/  IADD3 R5, PT, PT, R5, R0, RZ ;  /* 0x0000000005057210 */ /* 0x000fc80007ffe0ff */
[----:B------:R-:W-:Y:S01]  /*05c0*/  ISETP.GE.AND P0, PT, R5, UR6, PT ;  /* 0x0000000605007c0c */ /* 0x000fe2000bf06270 */
[----:B-1----:R-:W-:-:S05]  /*05d0*/  FADD R11, R6, R3 ;  /* 0x00000003060b7221 */ /* 0x002fca0000000000 */
[----:B------:R2:W-:Y:S07]  /*05e0*/  STG.E desc[UR4][R8.64], R11 ;  /* 0x0000000b08007986 */ /* 0x0005ee000c101904 */
[----:B------:R-:W-:Y:S05]  /*05f0*/  @!P0 BRA `(.L_x_52) ;  /* 0xfffffffc006c8947 */ /* 0x000fea000383ffff */
[----:B------:R-:W-:Y:S05]  /*0600*/  EXIT ;  /* 0x000000000000794d */ /* 0x000fea0003800000 */
.L_x_53:
        /* <DEDUP_REMOVED lines=15> */
.L_x_69:


//--------------------- .text._Z16vector_add_gpu_1PfS_S_i --------------------------
	.section	.text._Z16vector_add_gpu_1PfS_S_i,"ax",@progbits
	.align	128
        .global         _Z16vector_add_gpu_1PfS_S_i
        .type           _Z16vector_add_gpu_1PfS_S_i,@function
        .size           _Z16vector_add_gpu_1PfS_S_i,(.L_x_70 - _Z16vector_add_gpu_1PfS_S_i)
        .other          _Z16vector_add_gpu_1PfS_S_i,@"STO_CUDA_ENTRY STV_DEFAULT"
_Z16vector_add_gpu_1PfS_S_i:
.text._Z16vector_add_gpu_1PfS_S_i:
[----:B------:R-:W-:Y:S08]  /*0000*/  LDC R1, c[0x0][0x37c] ;  /* 0x0000df00ff017b82 */ /* 0x000ff00000000800 */
[----:B------:R-:W0:Y:S02]  /*0010*/  LDC R2, c[0x0][0x398] ;  /* 0x0000e600ff027b82 */ /* 0x000e240000000800 */
[----:B0-----:R-:W-:-:S13]  /*0020*/  ISETP.GE.AND P0, PT, R2, 0x1, PT ;  /* 0x000000010200780c */ /* 0x001fda0003f06270 */
[----:B------:R-:W-:Y:S05]  /*0030*/  @!P0 EXIT ;  /* 0x000000000000894d */ /* 0x000fea0003800000 */
[C---:B------:R-:W-:Y:S01]  /*0040*/  ISETP.GE.U32.AND P1, PT, R2.reuse, 0x10, PT ;  /* 0x000000100200780c */ /* 0x040fe20003f26070 */
[----:B------:R-:W0:Y:S01]  /*0050*/  LDCU.64 UR12, c[0x0][0x358] ;  /* 0x00006b00ff0c77ac */ /* 0x000e220008000a00 */
[----:B------:R-:W-:Y:S01]  /*0060*/  LOP3.LUT R12, R2, 0xf, RZ, 0xc0, !PT ;  /* 0x0000000f020c7812 */ /* 0x000fe200078ec0ff */
[----:B------:R-:W-:-:S03]  /*0070*/  HFMA2 R0, -RZ, RZ, 0, 0 ;  /* 0x00000000ff007431 */ /* 0x000fc600000001ff */
[----:B------:R-:W-:-:S07]  /*0080*/  ISETP.NE.AND P0, PT, R12, RZ, PT ;  /* 0x000000ff0c00720c */ /* 0x000fce0003f05270 */
[----:B------:R-:W-:Y:S06]  /*0090*/  @!P1 BRA `(.L_x_54) ;  /* 0x0000000400789947 */ /* 0x000fec0003800000 */
[----:B------:R-:W1:Y:S01]  /*00a0*/  LDCU.128 UR4, c[0x0][0x380] ;  /* 0x00007000ff0477ac */ /* 0x000e620008000c00 */
[----:B------:R-:W-:Y:S01]  /*00b0*/  LOP3.LUT R0, R2, 0x7ffffff0, RZ, 0xc0, !PT ;  /* 0x7ffffff002007812 */ /* 0x000fe200078ec0ff */
[----:B------:R-:W2:Y:S03]  /*00c0*/  LDCU.64 UR10, c[0x0][0x390] ;  /* 0x00007200ff0a77ac */ /* 0x000ea60008000a00 */
[----:B------:R-:W-:Y:S01]  /*00d0*/  IADD3 R3, PT, PT, -R0, RZ, RZ ;  /* 0x000000ff00037210 */ /* 0x000fe20007ffe1ff */
[----:B-1----:R-:W-:Y:S02]  /*00e0*/  UIADD3 UR8, UP0, UPT, UR4, 0x20, URZ ;  /* 0x0000002004087890 */ /* 0x002fe4000ff1e0ff */
[----:B------:R-:W-:Y:S02]  /*00f0*/  UIADD3 UR6, UP1, UPT, UR6, 0x20, URZ ;  /* 0x0000002006067890 */ /* 0x000fe4000ff3e0ff */
[----:B--2---:R-:W-:-:S02]  /*0100*/  UIADD3 UR4, UP2, UPT, UR10, 0x20, URZ ;  /* 0x000000200a047890 */ /* 0x004fc4000ff5e0ff */
[----:B------:R-:W-:Y:S01]  /*0110*/  UIADD3.X UR9, UPT, UPT, URZ, UR5, URZ, UP0, !UPT ;  /* 0x00000005ff097290 */ /* 0x000fe200087fe4ff */
[----:B------:R-:W-:Y:S01]  /*0120*/  MOV R16, UR8 ;  /* 0x0000000800107c02 */ /* 0x000fe20008000f00 */
[----:B------:R-:W-:Y:S01]  /*0130*/  UIADD3.X UR7, UPT, UPT, URZ, UR7, URZ, UP1, !UPT ;  /* 0x00000007ff077290 */ /* 0x000fe20008ffe4ff */
[----:B------:R-:W-:Y:S01]  /*0140*/  IMAD.U32 R11, RZ, RZ, UR6 ;  /* 0x00000006ff0b7e24 */ /* 0x000fe2000f8e00ff */
[----:B------:R-:W-:Y:S01]  /*0150*/  UIADD3.X UR5, UPT, UPT, URZ, UR11, URZ, UP2, !UPT ;  /* 0x0000000bff057290 */ /* 0x000fe200097fe4ff */
[----:B------:R-:W-:Y:S02]  /*0160*/  MOV R10, UR4 ;  /* 0x00000004000a7c02 */ /* 0x000fe40008000f00 */
[----:B------:R-:W-:Y:S02]  /*0170*/  MOV R5, UR9 ;  /* 0x0000000900057c02 */ /* 0x000fe40008000f00 */
[----:B------:R-:W-:Y:S01]  /*0180*/  MOV R14, UR7 ;  /* 0x00000007000e7c02 */ /* 0x000fe20008000f00 */
[----:B------:R-:W-:-:S07]  /*0190*/  IMAD.U32 R13, RZ, RZ, UR5 ;  /* 0x00000005ff0d7e24 */ /* 0x000fce000f8e00ff */
.L_x_55:
[----:B------:R-:W-:Y:S02]  /*01a0*/  MOV R4, R16 ;  /* 0x0000001000047202 */ /* 0x000fe40000000f00 */
[----:B------:R-:W-:Y:S02]  /*01b0*/  MOV R6, R11 ;  /* 0x0000000b00067202 */ /* 0x000fe40000000f00 */
[----:B------:R-:W-:Y:S01]  /*01c0*/  MOV R7, R14 ;  /* 0x0000000e00077202 */ /* 0x000fe20000000f00 */
[----:B0-2---:R-:W2:Y:S04]  /*01d0*/  LDG.E R8, desc[UR12][R4.64+-0x20] ;  /* 0xffffe00c04087981 */ /* 0x005ea8000c1e1900 */
[----:B------:R-:W2:Y:S02]  /*01e0*/  LDG.E R9, desc[UR12][R6.64+-0x20] ;  /* 0xffffe00c06097981 */ /* 0x000ea4000c1e1900 */
[----:B--2---:R-:W-:Y:S01]  /*01f0*/  FADD R11, R8, R9 ;  /* 0x00000009080b7221 */ /* 0x004fe20000000000 */
[----:B------:R-:W-:Y:S01]  /*0200*/  IMAD.MOV.U32 R8, RZ, RZ, R10 ;  /* 0x000000ffff087224 */ /* 0x000fe200078e000a */
[----:B------:R-:W-:-:S05]  /*0210*/  MOV R9, R13 ;  /* 0x0000000d00097202 */ /* 0x000fca0000000f00 */
[----:B------:R0:W-:Y:S04]  /*0220*/  STG.E desc[UR12][R8.64+-0x20], R11 ;  /* 0xffffe00b08007986 */ /* 0x0001e8000c10190c */
[----:B------:R-:W2:Y:S04]  /*0230*/  LDG.E R10, desc[UR12][R4.64+-0x1c] ;  /* 0xffffe40c040a7981 */ /* 0x000ea8000c1e1900 */
[----:B------:R-:W2:Y:S02]  /*0240*/  LDG.E R13, desc[UR12][R6.64+-0x1c] ;  /* 0xffffe40c060d7981 */ /* 0x000ea4000c1e1900 */
[----:B--2---:R-:W-:-:S05]  /*0250*/  FADD R13, R10, R13 ;  /* 0x0000000d0a0d7221 */ /* 0x004fca0000000000 */
[----:B------:R1:W-:Y:S04]  /*0260*/  STG.E desc[UR12][R8.64+-0x1c], R13 ;  /* 0xffffe40d08007986 */ /* 0x0003e8000c10190c */
[----:B------:R-:W2:Y:S04]  /*0270*/  LDG.E R10, desc[UR12][R4.64+-0x18] ;  /* 0xffffe80c040a7981 */ /* 0x000ea8000c1e1900 */
[----:B------:R-:W2:Y:S02]  /*0280*/  LDG.E R15, desc[UR12][R6.64+-0x18] ;  /* 0xffffe80c060f7981 */ /* 0x000ea4000c1e1900 */
[----:B--2---:R-:W-:-:S05]  /*0290*/  FADD R15, R10, R15 ;  /* 0x0000000f0a0f7221 */ /* 0x004fca0000000000 */
[----:B------:R2:W-:Y:S04]  /*02a0*/  STG.E desc[UR12][R8.64+-0x18], R15 ;  /* 0xffffe80f08007986 */ /* 0x0005e8000c10190c */
[----:B------:R-:W3:Y:S04]  /*02b0*/  LDG.E R10, desc[UR12][R4.64+-0x14] ;  /* 0xffffec0c040a7981 */ /* 0x000ee8000c1e1900 */
[----:B------:R-:W3:Y:S02]  /*02c0*/  LDG.E R17, desc[UR12][R6.64+-0x14] ;  /* 0xffffec0c06117981 */ /* 0x000ee4000c1e1900 */
[----:B---3--:R-:W-:-:S05]  /*02d0*/  FADD R17, R10, R17 ;  /* 0x000000110a117221 */ /* 0x008fca0000000000 */
[----:B------:R3:W-:Y:S04]  /*02e0*/  STG.E desc[UR12][R8.64+-0x14], R17 ;  /* 0xffffec1108007986 */ /* 0x0007e8000c10190c */
[----:B------:R-:W4:Y:S04]  /*02f0*/  LDG.E R10, desc[UR12][R4.64+-0x10] ;  /* 0xfffff00c040a7981 */ /* 0x000f28000c1e1900 */
[----:B0-----:R-:W4:Y:S02]  /*0300*/  LDG.E R11, desc[UR12][R6.64+-0x10] ;  /* 0xfffff00c060b7981 */ /* 0x001f24000c1e1900 */
[----:B----4-:R-:W-:-:S05]  /*0310*/  FADD R11, R10, R11 ;  /* 0x0000000b0a0b7221 */ /* 0x010fca0000000000 */
[----:B------:R0:W-:Y:S04]  /*0320*/  STG.E desc[UR12][R8.64+-0x10], R11 ;  /* 0xfffff00b08007986 */ /* 0x0001e8000c10190c */
[----:B------:R-:W4:Y:S04]  /*0330*/  LDG.E R10, desc[UR12][R4.64+-0xc] ;  /* 0xfffff40c040a7981 */ /* 0x000f28000c1e1900 */
[----:B-1----:R-:W4:Y:S02]  /*0340*/  LDG.E R13, desc[UR12][R6.64+-0xc] ;  /* 0xfffff40c060d7981 */ /* 0x002f24000c1e1900 */
[----:B----4-:R-:W-:-:S05]  /*0350*/  FADD R13, R10, R13 ;  /* 0x0000000d0a0d7221 */ /* 0x010fca0000000000 */
[----:B------:R1:W-:Y:S04]  /*0360*/  STG.E desc[UR12][R8.64+-0xc], R13 ;  /* 0xfffff40d08007986 */ /* 0x0003e8000c10190c */
[----:B------:R-:W4:Y:S04]  /*0370*/  LDG.E R10, desc[UR12][R4.64+-0x8] ;  /* 0xfffff80c040a7981 */ /* 0x000f28000c1e1900 */
[----:B--2---:R-:W4:Y:S02]  /*0380*/  LDG.E R15, desc[UR12][R6.64+-0x8] ;  /* 0xfffff80c060f7981 */ /* 0x004f24000c1e1900 */
[----:B----4-:R-:W-:-:S05]  /*0390*/  FADD R15, R10, R15 ;  /* 0x0000000f0a0f7221 */ /* 0x010fca0000000000 */
[----:B------:R2:W-:Y:S04]  /*03a0*/  STG.E desc[UR12][R8.64+-0x8], R15 ;  /* 0xfffff80f08007986 */ /* 0x0005e8000c10190c */
[----:B------:R-:W4:Y:S04]  /*03b0*/  LDG.E R10, desc[UR12][R4.64+-0x4] ;  /* 0xfffffc0c040a7981 */ /* 0x000f28000c1e1900 */
[----:B---3--:R-:W4:Y:S02]  /*03c0*/  LDG.E R17, desc[UR12][R6.64+-0x4] ;  /* 0xfffffc0c06117981 */ /* 0x008f24000c1e1900 */
[----:B----4-:R-:W-:-:S05]  /*03d0*/  FADD R17, R10, R17 ;  /* 0x000000110a117221 */ /* 0x010fca0000000000 */
        /* <DEDUP_REMOVED lines=26> */
[----:B--2---:R-:W4:Y:S01]  /*0580*/  LDG.E R15, desc[UR12][R6.64+0x18] ;  /* 0x0000180c060f7981 */ /* 0x004f22000c1e1900 */
[----:B------:R-:W-:Y:S01]  /*0590*/  IADD3 R3, PT, PT, R3, 0x10, RZ ;  /* 0x0000001003037810 */ /* 0x000fe20007ffe0ff */
[----:B----4-:R-:W-:-:S05]  /*05a0*/  FADD R15, R10, R15 ;  /* 0x0000000f0a0f7221 */ /* 0x010fca0000000000 */
[----:B------:R2:W-:Y:S04]  /*05b0*/  STG.E desc[UR12][R8.64+0x18], R15 ;  /* 0x0000180f08007986 */ /* 0x0005e8000c10190c */
[----:B------:R4:W5:Y:S04]  /*05c0*/  LDG.E R10, desc[UR12][R4.64+0x1c] ;  /* 0x00001c0c040a7981 */ /* 0x000968000c1e1900 */
[----:B---3--:R-:W5:Y:S01]  /*05d0*/  LDG.E R17, desc[UR12][R6.64+0x1c] ;  /* 0x00001c0c06117981 */ /* 0x008f62000c1e1900 */
[----:B------:R-:W-:Y:S02]  /*05e0*/  ISETP.NE.AND P1, PT, R3, RZ, PT ;  /* 0x000000ff0300720c */ /* 0x000fe40003f25270 */
[----:B0-----:R-:W-:-:S02]  /*05f0*/  IADD3 R11, P3, PT, R6, 0x40, RZ ;  /* 0x00000040060b7810 */ /* 0x001fc40007f7e0ff */
[----:B------:R-:W-:-:S03]  /*0600*/  IADD3 R16, P2, PT, R4, 0x40, RZ ;  /* 0x0000004004107810 */ /* 0x000fc60007f5e0ff */
[----:B------:R-:W-:Y:S01]  /*0610*/  IMAD.X R14, RZ, RZ, R7, P3 ;  /* 0x000000ffff0e7224 */ /* 0x000fe200018e0607 */
[----:B----4-:R-:W-:Y:S01]  /*0620*/  IADD3.X R5, PT, PT, RZ, R5, RZ, P2, !PT ;  /* 0x00000005ff057210 */ /* 0x010fe200017fe4ff */
[----:B-----5:R-:W-:Y:S01]  /*0630*/  FADD R17, R10, R17 ;  /* 0x000000110a117221 */ /* 0x020fe20000000000 */
[----:B------:R-:W-:-:S04]  /*0640*/  IADD3 R10, P4, PT, R8, 0x40, RZ ;  /* 0x00000040080a7810 */ /* 0x000fc80007f9e0ff */
[----:B------:R2:W-:Y:S01]  /*0650*/  STG.E desc[UR12][R8.64+0x1c], R17 ;  /* 0x00001c1108007986 */ /* 0x0005e2000c10190c */
[----:B-1----:R-:W-:Y:S01]  /*0660*/  IADD3.X R13, PT, PT, RZ, R9, RZ, P4, !PT ;  /* 0x00000009ff0d7210 */ /* 0x002fe200027fe4ff */
[----:B------:R-:W-:Y:S07]  /*0670*/  @P1 BRA `(.L_x_55) ;  /* 0xfffffff800c81947 */ /* 0x000fee000383ffff */
.L_x_54:
[----:B0-----:R-:W-:Y:S05]  /*0680*/  @!P0 EXIT ;  /* 0x000000000000894d */ /* 0x001fea0003800000 */
[----:B------:R-:W-:Y:S02]  /*0690*/  ISETP.GE.U32.AND P0, PT, R12, 0x8, PT ;  /* 0x000000080c00780c */ /* 0x000fe40003f06070 */
[----:B------:R-:W-:-:S04]  /*06a0*/  LOP3.LUT R14, R2, 0x7, RZ, 0xc0, !PT ;  /* 0x00000007020e7812 */ /* 0x000fc800078ec0ff */
[----:B------:R-:W-:-:S07]  /*06b0*/  ISETP.NE.AND P1, PT, R14, RZ, PT ;  /* 0x000000ff0e00720c */ /* 0x000fce0003f25270 */
[----:B------:R-:W-:Y:S06]  /*06c0*/  @!P0 BRA `(.L_x_56) ;  /* 0x00000000009c8947 */ /* 0x000fec0003800000 */
[----:B------:R-:W0:Y:S08]  /*06d0*/  LDC.64 R4, c[0x0][0x380] ;  /* 0x0000e000ff047b82 */ /* 0x000e300000000a00 */
[----:B------:R-:W1:Y:S08]  /*06e0*/  LDC.64 R6, c[0x0][0x388] ;  /* 0x0000e200ff067b82 */ /* 0x000e700000000a00 */
[----:B--2---:R-:W2:Y:S01]  /*06f0*/  LDC.64 R8, c[0x0][0x390] ;  /* 0x0000e400ff087b82 */ /* 0x004ea20000000a00 */
[----:B0-----:R-:W-:-:S05]  /*0700*/  IMAD.WIDE.U32 R4, R0, 0x4, R4 ;  /* 0x0000000400047825 */ /* 0x001fca00078e0004 */
[----:B------:R-:W3:Y:S01]  /*0710*/  LDG.E R3, desc[UR12][R4.64] ;  /* 0x0000000c04037981 */ /* 0x000ee2000c1e1900 */
[----:B-1----:R-:W-:-:S05]  /*0720*/  IMAD.WIDE.U32 R6, R0, 0x4, R6 ;  /* 0x0000000400067825 */ /* 0x002fca00078e0006 */
[----:B------:R-:W3:Y:S01]  /*0730*/  LDG.E R10, desc[UR12][R6.64] ;  /* 0x0000000c060a7981 */ /* 0x000ee2000c1e1900 */
[----:B--2---:R-:W-:-:S04]  /*0740*/  IMAD.WIDE.U32 R8, R0, 0x4, R8 ;  /* 0x0000000400087825 */ /* 0x004fc800078e0008 */
[----:B---3--:R-:W-:-:S05]  /*0750*/  FADD R3, R3, R10 ;  /* 0x0000000a03037221 */ /* 0x008fca0000000000 */
        /* <DEDUP_REMOVED lines=13> */
[----:B0-----:R-:W4:Y:S04]  /*0830*/  LDG.E R3, desc[UR12][R4.64+0x10] ;  /* 0x0000100c04037981 */ /* 0x001f28000c1e1900 */
[----:B------:R-:W4:Y:S02]  /*0840*/  LDG.E R10, desc[UR12][R6.64+0x10] ;  /* 0x0000100c060a7981 */ /* 0x000f24000c1e1900 */
        /* <DEDUP_REMOVED lines=10> */
[----:B------:R-:W2:Y:S04]  /*08f0*/  LDG.E R10, desc[UR12][R4.64+0x1c] ;  /* 0x00001c0c040a7981 */ /* 0x000ea8000c1e1900 */
[----:B---3--:R-:W2:Y:S01]  /*0900*/  LDG.E R15, desc[UR12][R6.64+0x1c] ;  /* 0x00001c0c060f7981 */ /* 0x008ea2000c1e1900 */
[----:B------:R-:W-:Y:S01]  /*0910*/  IADD3 R0, PT, PT, R0, 0x8, RZ ;  /* 0x0000000800007810 */ /* 0x000fe20007ffe0ff */
[----:B--2---:R-:W-:-:S05]  /*0920*/  FADD R15, R10, R15 ;  /* 0x0000000f0a0f7221 */ /* 0x004fca0000000000 */
[----:B------:R0:W-:Y:S02]  /*0930*/  STG.E desc[UR12][R8.64+0x1c], R15 ;  /* 0x00001c0f08007986 */ /* 0x0001e4000c10190c */
.L_x_56:
[----:B------:R-:W-:Y:S05]  /*0940*/  @!P1 EXIT ;  /* 0x000000000000994d */ /* 0x000fea0003800000 */
[----:B------:R-:W-:Y:S02]  /*0950*/  ISETP.GE.U32.AND P0, PT, R14, 0x4, PT ;  /* 0x000000040e00780c */ /* 0x000fe40003f06070 */
[----:B------:R-:W-:-:S04]  /*0960*/  LOP3.LUT R2, R2, 0x3, RZ, 0xc0, !PT ;  /* 0x0000000302027812 */ /* 0x000fc800078ec0ff */
[----:B------:R-:W-:-:S07]  /*0970*/  ISETP.NE.AND P1, PT, R2, RZ, PT ;  /* 0x000000ff0200720c */ /* 0x000fce0003f25270 */
[----:B------:R-:W-:Y:S06]  /*0980*/  @!P0 BRA `(.L_x_57) ;  /* 0x00000000005c8947 */ /* 0x000fec0003800000 */
[----:B------:R-:W1:Y:S08]  /*0990*/  LDC.64 R4, c[0x0][0x380] ;  /* 0x0000e000ff047b82 */ /* 0x000e700000000a00 */
[----:B------:R-:W3:Y:S08]  /*09a0*/  LDC.64 R6, c[0x0][0x388] ;  /* 0x0000e200ff067b82 */ /* 0x000ef00000000a00 */
[----:B0-2---:R-:W0:Y:S01]  /*09b0*/  LDC.64 R8, c[0x0][0x390] ;  /* 0x0000e400ff087b82 */ /* 0x005e220000000a00 */
[----:B-1----:R-:W-:-:S05]  /*09c0*/  IMAD.WIDE.U32 R4, R0, 0x4, R4 ;  /* 0x0000000400047825 */ /* 0x002fca00078e0004 */
[----:B------:R-:W2:Y:S01]  /*09d0*/  LDG.E R3, desc[UR12][R4.64] ;  /* 0x0000000c04037981 */ /* 0x000ea2000c1e1900 */
[----:B---3--:R-:W-:-:S05]  /*09e0*/  IMAD.WIDE.U32 R6, R0, 0x4, R6 ;  /* 0x0000000400067825 */ /* 0x008fca00078e0006 */
[----:B------:R-:W2:Y:S01]  /*09f0*/  LDG.E R10, desc[UR12][R6.64] ;  /* 0x0000000c060a7981 */ /* 0x000ea2000c1e1900 */
[----:B0-----:R-:W-:-:S04]  /*0a00*/  IMAD.WIDE.U32 R8, R0, 0x4, R8 ;  /* 0x0000000400087825 */ /* 0x001fc800078e0008 */
[----:B--2---:R-:W-:-:S05]  /*0a10*/  FADD R3, R3, R10 ;  /* 0x0000000a03037221 */ /* 0x004fca0000000000 */
        /* <DEDUP_REMOVED lines=9> */
[----:B------:R-:W2:Y:S04]  /*0ab0*/  LDG.E R10, desc[UR12][R4.64+0xc] ;  /* 0x00000c0c040a7981 */ /* 0x000ea8000c1e1900 */
[----:B------:R-:W2:Y:S01]  /*0ac0*/  LDG.E R15, desc[UR12][R6.64+0xc] ;  /* 0x00000c0c060f7981 */ /* 0x000ea2000c1e1900 */
[----:B------:R-:W-:Y:S01]  /*0ad0*/  IADD3 R0, PT, PT, R0, 0x4, RZ ;  /* 0x0000000400007810 */ /* 0x000fe20007ffe0ff */
[----:B--2---:R-:W-:-:S05]  /*0ae0*/  FADD R15, R10, R15 ;  /* 0x0000000f0a0f7221 */ /* 0x004fca0000000000 */
[----:B------:R1:W-:Y:S02]  /*0af0*/  STG.E desc[UR12][R8.64+0xc], R15 ;  /* 0x00000c0f08007986 */ /* 0x0003e4000c10190c */
.L_x_57:
[----:B------:R-:W-:Y:S05]  /*0b00*/  @!P1 EXIT ;  /* 0x000000000000994d */ /* 0x000fea0003800000 */
[----:B------:R-:W3:Y:S08]  /*0b10*/  LDC.64 R4, c[0x0][0x390] ;  /* 0x0000e400ff047b82 */ /* 0x000ef00000000a00 */
[----:B------:R-:W4:Y:S08]  /*0b20*/  LDC.64 R6, c[0x0][0x388] ;  /* 0x0000e200ff067b82 */ /* 0x000f300000000a00 */
[----:B012---:R-:W0:Y:S01]  /*0b30*/  LDC.64 R8, c[0x0][0x380] ;  /* 0x0000e000ff087b82 */ /* 0x007e220000000a00 */
[----:B---3--:R-:W-:-:S04]  /*0b40*/  IMAD.WIDE.U32 R4, R0, 0x4, R4 ;  /* 0x0000000400047825 */ /* 0x008fc800078e0004 */
[----:B------:R-:W-:Y:S01]  /*0b50*/  IMAD.MOV.U32 R10, RZ, RZ, R4 ;  /* 0x000000ffff0a7224 */ /* 0x000fe200078e0004 */
[----:B------:R-:W-:Y:S01]  /*0b60*/  MOV R13, R5 ;  /* 0x00000005000d7202 */ /* 0x000fe20000000f00 */
[----:B----4-:R-:W-:-:S05]  /*0b70*/  IMAD.WIDE.U32 R6, R0, 0x4, R6 ;  /* 0x0000000400067825 */ /* 0x010fca00078e0006 */
[----:B------:R-:W-:Y:S01]  /*0b80*/  MOV R11, R7 ;  /* 0x00000007000b7202 */ /* 0x000fe20000000f00 */
[----:B0-----:R-:W-:Y:S01]  /*0b90*/  IMAD.WIDE.U32 R8, R0, 0x4, R8 ;  /* 0x0000000400087825 */ /* 0x001fe200078e0008 */
[----:B------:R-:W-:-:S07]  /*0ba0*/  IADD3 R0, PT, PT, -R2, RZ, RZ ;  /* 0x000000ff02007210 */ /* 0x000fce0007ffe1ff */
.L_x_58:
[----:B0-----:R-:W-:Y:S01]  /*0bb0*/  IMAD.MOV.U32 R2, RZ, RZ, R8 ;  /* 0x000000ffff027224 */ /* 0x001fe200078e0008 */
[----:B------:R-:W-:Y:S02]  /*0bc0*/  MOV R5, R11 ;  /* 0x0000000b00057202 */ /* 0x000fe40000000f00 */
[----:B------:R-:W-:Y:S02]  /*0bd0*/  MOV R3, R9 ;  /* 0x0000000900037202 */ /* 0x000fe40000000f00 */
[----:B------:R-:W-:-:S03]  /*0be0*/  MOV R4, R6 ;  /* 0x0000000600047202 */ /* 0x000fc60000000f00 */
[----:B------:R0:W2:Y:S04]  /*0bf0*/  LDG.E R2, desc[UR12][R2.64] ;  /* 0x0000000c02027981 */ /* 0x0000a8000c1e1900 */
[----:B------:R-:W2:Y:S01]  /*0c00*/  LDG.E R5, desc[UR12][R4.64] ;  /* 0x0000000c04057981 */ /* 0x000ea2000c1e1900 */
[----:B------:R-:W-:Y:S02]  /*0c10*/  IADD3 R0, PT, PT, R0, 0x1, RZ ;  /* 0x0000000100007810 */ /* 0x000fe40007ffe0ff */
[----:B------:R-:W-:Y:S02]  /*0c20*/  IADD3 R6, P2, PT, R6, 0x4, RZ ;  /* 0x0000000406067810 */ /* 0x000fe40007f5e0ff */
[----:B------:R-:W-:Y:S01]  /*0c30*/  ISETP.NE.AND P0, PT, R0, RZ, PT ;  /* 0x000000ff0000720c */ /* 0x000fe20003f05270 */
[----:B0-----:R-:W-:Y:S01]  /*0c40*/  IMAD.MOV.U32 R3, RZ, RZ, R13 ;  /* 0x000000ffff037224 */ /* 0x001fe200078e000d */
[----:B------:R-:W-:-:S02]  /*0c50*/  IADD3 R8, P3, PT, R8, 0x4, RZ ;  /* 0x0000000408087810 */ /* 0x000fc40007f7e0ff */
[----:B------:R-:W-:Y:S02]  /*0c60*/  IADD3.X R11, PT, PT, RZ, R11, RZ, P2, !PT ;  /* 0x0000000bff0b7210 */ /* 0x000fe400017fe4ff */
[----:B------:R-:W-:Y:S01]  /*0c70*/  IADD3.X R9, PT, PT, RZ, R9, RZ, P3, !PT ;  /* 0x00000009ff097210 */ /* 0x000fe20001ffe4ff */
[----:B--2---:R-:W-:Y:S01]  /*0c80*/  FADD R7, R2, R5 ;  /* 0x0000000502077221 */ /* 0x004fe20000000000 */
[----:B------:R-:W-:Y:S02]  /*0c90*/  MOV R2, R10 ;  /* 0x0000000a00027202 */ /* 0x000fe40000000f00 */
[----:B------:R-:W-:-:S03]  /*0ca0*/  IADD3 R10, P1, PT, R10, 0x4, RZ ;  /* 0x000000040a0a7810 */ /* 0x000fc60007f3e0ff */
[----:B------:R0:W-:Y:S01]  /*0cb0*/  STG.E desc[UR12][R2.64], R7 ;  /* 0x0000000702007986 */ /* 0x0001e2000c10190c */
[----:B------:R-:W-:Y:S01]  /*0cc0*/  IADD3.X R13, PT, PT, RZ, R13, RZ, P1, !PT ;  /* 0x0000000dff0d7210 */ /* 0x000fe20000ffe4ff */
[----:B------:R-:W-:Y:S08]  /*0cd0*/  @P0 BRA `(.L_x_58) ;  /* 0xfffffffc00b40947 */ /* 0x000ff0000383ffff */
[----:B------:R-:W-:Y:S05]  /*0ce0*/  EXIT ;  /* 0x000000000000794d */ /* 0x000fea0003800000 */
.L_x_59:
        /* <DEDUP_REMOVED lines=9> */
.L_x_70:


//--------------------- .text._Z9addKernelPiS_S_  --------------------------
	.section	.text._Z9addKernelPiS_S_,"ax",@progbits
	.align	128
        .global         _Z9addKernelPiS_S_
        .type           _Z9addKernelPiS_S_,@function
        .size           _Z9addKernelPiS_S_,(.L_x_71 - _Z9addKernelPiS_S_)
        .other          _Z9addKernelPiS_S_,@"STO_CUDA_ENTRY STV_DEFAULT"
_Z9addKernelPiS_S_:
.text._Z9addKernelPiS_S_:
[----:B------:R-:W-:Y:S01]  /*0000*/  LDC R1, c[0x0][0x37c] ;  /* 0x0000df00ff017b82 */ /* 0x000fe20000000800 */
[----:B------:R-:W0:Y:S07]  /*0010*/  S2R R9, SR_TID.X ;  /* 0x0000000000097919 */ /* 0x000e2e0000002100 */
[----:B------:R-:W0:Y:S01]  /*0020*/  LDC.64 R2, c[0x0][0x388] ;  /* 0x0000e200ff027b82 */ /* 0x000e220000000a00 */
[----:B------:R-:W1:Y:S07]  /*0030*/  LDCU.64 UR4, c[0x0][0x358] ;  /* 0x00006b00ff0477ac */ /* 0x000e6e0008000a00 */
[----:B------:R-:W2:Y:S08]  /*0040*/  LDC.64 R4, c[0x0][0x390] ;  /* 0x0000e400ff047b82 */ /* 0x000eb00000000a00 */
[----:B------:R-:W3:Y:S01]  /*0050*/  LDC.64 R6, c[0x0][0x380] ;  /* 0x0000e000ff067b82 */ /* 0x000ee20000000a00 */
[----:B0-----:R-:W-:-:S04]  /*0060*/  IMAD.WIDE.U32 R2, R9, 0x4, R2 ;  /* 0x0000000409027825 */ /* 0x001fc800078e0002 */
[C---:B--2---:R-:W-:Y:S02]  /*0070*/  IMAD.WIDE.U32 R4, R9.reuse, 0x4, R4 ;  /* 0x0000000409047825 */ /* 0x044fe400078e0004 */
[----:B-1----:R-:W2:Y:S04]  /*0080*/  LDG.E R2, desc[UR4][R2.64] ;  /* 0x0000000402027981 */ /* 0x002ea8000c1e1900 */
[----:B------:R-:W2:Y:S01]  /*0090*/  LDG.E R5, desc[UR4][R4.64] ;  /* 0x0000000404057981 */ /* 0x000ea2000c1e1900 */
[----:B---3--:R-:W-:Y:S01]  /*00a0*/  IMAD.WIDE.U32 R6, R9, 0x4, R6 ;  /* 0x0000000409067825 */ /* 0x008fe200078e0006 */
[----:B--2---:R-:W-:-:S05]  /*00b0*/  IADD3 R9, PT, PT, R2, R5, RZ ;  /* 0x0000000502097210 */ /* 0x004fca0007ffe0ff */
[----:B------:R-:W-:Y:S01]  /*00c0*/  STG.E desc[UR4][R6.64], R9 ;  /* 0x0000000906007986 */ /* 0x000fe2000c101904 */
[----:B------:R-:W-:Y:S05]  /*00d0*/  EXIT ;  /* 0x000000000000794d */ /* 0x000fea0003800000 */
.L_x_60:
        /* <DEDUP_REMOVED lines=10> */
.L_x_71:


//--------------------- .nv.shared._Z24vector_dot_product_gpu_5PfS_S_i --------------------------
	.section	.nv.shared._Z24vector_dot_product_gpu_5PfS_S_i,"aw",@nobits
	.sectionflags	@""
	.align	4
.nv.shared._Z24vector_dot_product_gpu_5PfS_S_i:
	.zero		1088


//--------------------- .nv.shared.reserved.0     --------------------------
	.section	.nv.shared.reserved.0,"aw",@nobits
	.weak		__nv_reservedSMEM_offset_0_alias
	.size		__nv_reservedSMEM_offset_0_alias, 0, 64
	.other		__nv_reservedSMEM_offset_0_alias,@"STO_CUDA_RESERVED_SHARED STV_DEFAULT"
__nv_reservedSMEM_offset_0_alias:
	.zero		0
	.zero		64


//--------------------- .nv.shared._Z24vector_dot_product_gpu_4PfS_ --------------------------
	.section	.nv.shared._Z24vector_dot_product_gpu_4PfS_,"aw",@nobits
	.sectionflags	@""
	.align	4
.nv.shared._Z24vector_dot_product_gpu_4PfS_:
	.zero		1056


//--------------------- .nv.shared._Z24vector_dot_product_gpu_3PfS_S_i --------------------------
	.section	.nv.shared._Z24vector_dot_product_gpu_3PfS_S_i,"aw",@nobits
	.sectionflags	@""
	.align	4
.nv.shared._Z24vector_dot_product_gpu_3PfS_S_i:
	.zero		1088


//--------------------- .nv.shared._Z24vector_dot_product_gpu_2PfS_S_i --------------------------
	.section	.nv.shared._Z24vector_dot_product_gpu_2PfS_S_i,"aw",@nobits
	.sectionflags	@""
	.align	4
.nv.shared._Z24vector_dot_product_gpu_2PfS_S_i:
	.zero		1088


//--------------------- .nv.shared._Z24vector_dot_product_gpu_1PfS_S_i --------------------------
	.section	.nv.shared._Z24vector_dot_product_gpu_1PfS_S_i,"aw",@nobits
	.sectionflags	@""
	.align	4
.nv.shared._Z24vector_dot_product_gpu_1PfS_S_i:
	.zero		1088


//--------------------- .nv.constant0._Z24vector_dot_product_gpu_5PfS_S_i --------------------------
	.section	.nv.constant0._Z24vector_dot_product_gpu_5PfS_S_i,"a",@progbits
	.sectionflags	@""
	.align	4
.nv.constant0._Z24vector_dot_product_gpu_5PfS_S_i:
	.zero		924


//--------------------- .nv.constant0._Z26vector_dot_product_gpu_5_0PfS_S_i --------------------------
	.section	.nv.constant0._Z26vector_dot_product_gpu_5_0PfS_S_i,"a",@progbits
	.sectionflags	@""
	.align	4
.nv.constant0._Z26vector_dot_product_gpu_5_0PfS_S_i:
	.zero		924


//--------------------- .nv.constant0._Z24vector_dot_product_gpu_4PfS_ --------------------------
	.section	.nv.constant0._Z24vector_dot_product_gpu_4PfS_,"a",@progbits
	.sectionflags	@""
	.align	4
.nv.constant0._Z24vector_dot_product_gpu_4PfS_:
	.zero		912


//--------------------- .nv.constant0._Z24vector_dot_product_gpu_3PfS_S_i --------------------------
	.section	.nv.constant0._Z24vector_dot_product_gpu_3PfS_S_i,"a",@progbits
	.sectionflags	@""
	.align	4
.nv.constant0._Z24vector_dot_product_gpu_3PfS_S_i:
	.zero		924


//--------------------- .nv.constant0._Z24vector_dot_product_gpu_2PfS_S_i --------------------------
	.section	.nv.constant0._Z24vector_dot_product_gpu_2PfS_S_i,"a",@progbits
	.sectionflags	@""
	.align	4
.nv.constant0._Z24vector_dot_product_gpu_2PfS_S_i:
	.zero		924


//--------------------- .nv.constant0._Z24vector_dot_product_gpu_1PfS_S_i --------------------------
	.section	.nv.constant0._Z24vector_dot_product_gpu_1PfS_S_i,"a",@progbits
	.sectionflags	@""
	.align	4
.nv.constant0._Z24vector_dot_product_gpu_1PfS_S_i:
	.zero		924


//--------------------- .nv.constant0._Z16vector_add_gpu_4PA10_fS0_S0_ii --------------------------
	.section	.nv.constant0._Z16vector_add_gpu_4PA10_fS0_S0_ii,"a",@progbits
	.sectionflags	@""
	.align	4
.nv.constant0._Z16vector_add_gpu_4PA10_fS0_S0_ii:
	.zero		928


//--------------------- .nv.constant0._Z16vector_add_gpu_3PfS_S_i --------------------------
	.section	.nv.constant0._Z16vector_add_gpu_3PfS_S_i,"a",@progbits
	.sectionflags	@""
	.align	4
.nv.constant0._Z16vector_add_gpu_3PfS_S_i:
	.zero		924


//--------------------- .nv.constant0._Z16vector_add_gpu_2PfS_S_i --------------------------
	.section	.nv.constant0._Z16vector_add_gpu_2PfS_S_i,"a",@progbits
	.sectionflags	@""
	.align	4
.nv.constant0._Z16vector_add_gpu_2PfS_S_i:
	.zero		924


//--------------------- .nv.constant0._Z16vector_add_gpu_1PfS_S_i --------------------------
	.section	.nv.constant0._Z16vector_add_gpu_1PfS_S_i,"a",@progbits
	.sectionflags	@""
	.align	4
.nv.constant0._Z16vector_add_gpu_1PfS_S_i:
	.zero		924


//--------------------- .nv.constant0._Z9addKernelPiS_S_ --------------------------
	.section	.nv.constant0._Z9addKernelPiS_S_,"a",@progbits
	.sectionflags	@""
	.align	4
.nv.constant0._Z9addKernelPiS_S_:
	.zero		920


//--------------------- SYMBOLS --------------------------

	.type		.nv.reservedSmem.offset0,@object
	.size		.nv.reservedSmem.offset0,0x4
	.type		.nv.reservedSmem.cap,@object
	.size		.nv.reservedSmem.cap,0x4
